//
// Generated by NVIDIA NVVM Compiler
//
// Compiler Build ID: CL-36424714
// Cuda compilation tools, release 13.0, V13.0.88
// Based on NVVM 20.0.0
//

.version 9.0
.target sm_100
.address_size 64

	// .globl	euclideanDistance
.extern .shared .align 16 .b8 sharedQuery[];

.visible .entry euclideanDistance(
	.param .u64 .ptr .align 1 euclideanDistance_param_0,
	.param .u64 .ptr .align 1 euclideanDistance_param_1,
	.param .u64 .ptr .align 1 euclideanDistance_param_2,
	.param .u32 euclideanDistance_param_3,
	.param .u32 euclideanDistance_param_4
)
{
	.reg .pred 	%p<11>;
	.reg .b32 	%r<38>;
	.reg .b32 	%f<142>;
	.reg .b64 	%rd<31>;

	ld.param.u64 	%rd11, [euclideanDistance_param_0];
	ld.param.u64 	%rd12, [euclideanDistance_param_1];
	ld.param.u64 	%rd10, [euclideanDistance_param_2];
	ld.param.u32 	%r24, [euclideanDistance_param_3];
	ld.param.u32 	%r23, [euclideanDistance_param_4];
	cvta.to.global.u64 	%rd1, %rd12;
	cvta.to.global.u64 	%rd2, %rd11;
	mov.u32 	%r25, %ctaid.x;
	mov.u32 	%r26, %ntid.x;
	mov.u32 	%r27, %tid.x;
	mad.lo.s32 	%r1, %r25, %r26, %r27;
	setp.ge.s32 	%p1, %r1, %r24;
	@%p1 bra 	$L__BB0_15;
	setp.lt.s32 	%p2, %r23, 1;
	mov.f32 	%f141, 0f00000000;
	@%p2 bra 	$L__BB0_14;
	mul.lo.s32 	%r2, %r23, %r1;
	and.b32  	%r3, %r23, 15;
	setp.lt.u32 	%p3, %r23, 16;
	mov.f32 	%f141, 0f00000000;
	mov.b32 	%r34, 0;
	@%p3 bra 	$L__BB0_5;
	and.b32  	%r34, %r23, 2147483632;
	neg.s32 	%r32, %r34;
	add.s64 	%rd3, %rd2, 32;
	add.s64 	%rd29, %rd1, 32;
	mov.f32 	%f141, 0f00000000;
	mov.u32 	%r31, %r2;
$L__BB0_4:
	.pragma "nounroll";
	mul.wide.s32 	%rd13, %r31, 4;
	add.s64 	%rd14, %rd3, %rd13;
	ld.global.f32 	%f18, [%rd14+-32];
	ld.global.f32 	%f19, [%rd29+-32];
	sub.f32 	%f20, %f18, %f19;
	fma.rn.f32 	%f21, %f20, %f20, %f141;
	ld.global.f32 	%f22, [%rd14+-28];
	ld.global.f32 	%f23, [%rd29+-28];
	sub.f32 	%f24, %f22, %f23;
	fma.rn.f32 	%f25, %f24, %f24, %f21;
	ld.global.f32 	%f26, [%rd14+-24];
	ld.global.f32 	%f27, [%rd29+-24];
	sub.f32 	%f28, %f26, %f27;
	fma.rn.f32 	%f29, %f28, %f28, %f25;
	ld.global.f32 	%f30, [%rd14+-20];
	ld.global.f32 	%f31, [%rd29+-20];
	sub.f32 	%f32, %f30, %f31;
	fma.rn.f32 	%f33, %f32, %f32, %f29;
	ld.global.f32 	%f34, [%rd14+-16];
	ld.global.f32 	%f35, [%rd29+-16];
	sub.f32 	%f36, %f34, %f35;
	fma.rn.f32 	%f37, %f36, %f36, %f33;
	ld.global.f32 	%f38, [%rd14+-12];
	ld.global.f32 	%f39, [%rd29+-12];
	sub.f32 	%f40, %f38, %f39;
	fma.rn.f32 	%f41, %f40, %f40, %f37;
	ld.global.f32 	%f42, [%rd14+-8];
	ld.global.f32 	%f43, [%rd29+-8];
	sub.f32 	%f44, %f42, %f43;
	fma.rn.f32 	%f45, %f44, %f44, %f41;
	ld.global.f32 	%f46, [%rd14+-4];
	ld.global.f32 	%f47, [%rd29+-4];
	sub.f32 	%f48, %f46, %f47;
	fma.rn.f32 	%f49, %f48, %f48, %f45;
	ld.global.f32 	%f50, [%rd14];
	ld.global.f32 	%f51, [%rd29];
	sub.f32 	%f52, %f50, %f51;
	fma.rn.f32 	%f53, %f52, %f52, %f49;
	ld.global.f32 	%f54, [%rd14+4];
	ld.global.f32 	%f55, [%rd29+4];
	sub.f32 	%f56, %f54, %f55;
	fma.rn.f32 	%f57, %f56, %f56, %f53;
	ld.global.f32 	%f58, [%rd14+8];
	ld.global.f32 	%f59, [%rd29+8];
	sub.f32 	%f60, %f58, %f59;
	fma.rn.f32 	%f61, %f60, %f60, %f57;
	ld.global.f32 	%f62, [%rd14+12];
	ld.global.f32 	%f63, [%rd29+12];
	sub.f32 	%f64, %f62, %f63;
	fma.rn.f32 	%f65, %f64, %f64, %f61;
	ld.global.f32 	%f66, [%rd14+16];
	ld.global.f32 	%f67, [%rd29+16];
	sub.f32 	%f68, %f66, %f67;
	fma.rn.f32 	%f69, %f68, %f68, %f65;
	ld.global.f32 	%f70, [%rd14+20];
	ld.global.f32 	%f71, [%rd29+20];
	sub.f32 	%f72, %f70, %f71;
	fma.rn.f32 	%f73, %f72, %f72, %f69;
	ld.global.f32 	%f74, [%rd14+24];
	ld.global.f32 	%f75, [%rd29+24];
	sub.f32 	%f76, %f74, %f75;
	fma.rn.f32 	%f77, %f76, %f76, %f73;
	ld.global.f32 	%f78, [%rd14+28];
	ld.global.f32 	%f79, [%rd29+28];
	sub.f32 	%f80, %f78, %f79;
	fma.rn.f32 	%f141, %f80, %f80, %f77;
	add.s32 	%r32, %r32, 16;
	add.s32 	%r31, %r31, 16;
	add.s64 	%rd29, %rd29, 64;
	setp.ne.s32 	%p4, %r32, 0;
	@%p4 bra 	$L__BB0_4;
$L__BB0_5:
	setp.eq.s32 	%p5, %r3, 0;
	@%p5 bra 	$L__BB0_14;
	and.b32  	%r11, %r23, 7;
	setp.lt.u32 	%p6, %r3, 8;
	@%p6 bra 	$L__BB0_8;
	add.s32 	%r29, %r34, %r2;
	mul.wide.s32 	%rd15, %r29, 4;
	add.s64 	%rd16, %rd2, %rd15;
	ld.global.f32 	%f82, [%rd16];
	mul.wide.u32 	%rd17, %r34, 4;
	add.s64 	%rd18, %rd1, %rd17;
	ld.global.f32 	%f83, [%rd18];
	sub.f32 	%f84, %f82, %f83;
	fma.rn.f32 	%f85, %f84, %f84, %f141;
	ld.global.f32 	%f86, [%rd16+4];
	ld.global.f32 	%f87, [%rd18+4];
	sub.f32 	%f88, %f86, %f87;
	fma.rn.f32 	%f89, %f88, %f88, %f85;
	ld.global.f32 	%f90, [%rd16+8];
	ld.global.f32 	%f91, [%rd18+8];
	sub.f32 	%f92, %f90, %f91;
	fma.rn.f32 	%f93, %f92, %f92, %f89;
	ld.global.f32 	%f94, [%rd16+12];
	ld.global.f32 	%f95, [%rd18+12];
	sub.f32 	%f96, %f94, %f95;
	fma.rn.f32 	%f97, %f96, %f96, %f93;
	ld.global.f32 	%f98, [%rd16+16];
	ld.global.f32 	%f99, [%rd18+16];
	sub.f32 	%f100, %f98, %f99;
	fma.rn.f32 	%f101, %f100, %f100, %f97;
	ld.global.f32 	%f102, [%rd16+20];
	ld.global.f32 	%f103, [%rd18+20];
	sub.f32 	%f104, %f102, %f103;
	fma.rn.f32 	%f105, %f104, %f104, %f101;
	ld.global.f32 	%f106, [%rd16+24];
	ld.global.f32 	%f107, [%rd18+24];
	sub.f32 	%f108, %f106, %f107;
	fma.rn.f32 	%f109, %f108, %f108, %f105;
	ld.global.f32 	%f110, [%rd16+28];
	ld.global.f32 	%f111, [%rd18+28];
	sub.f32 	%f112, %f110, %f111;
	fma.rn.f32 	%f141, %f112, %f112, %f109;
	add.s32 	%r34, %r34, 8;
$L__BB0_8:
	setp.eq.s32 	%p7, %r11, 0;
	@%p7 bra 	$L__BB0_14;
	and.b32  	%r14, %r23, 3;
	setp.lt.u32 	%p8, %r11, 4;
	@%p8 bra 	$L__BB0_11;
	add.s32 	%r30, %r34, %r2;
	mul.wide.s32 	%rd19, %r30, 4;
	add.s64 	%rd20, %rd2, %rd19;
	ld.global.f32 	%f114, [%rd20];
	mul.wide.u32 	%rd21, %r34, 4;
	add.s64 	%rd22, %rd1, %rd21;
	ld.global.f32 	%f115, [%rd22];
	sub.f32 	%f116, %f114, %f115;
	fma.rn.f32 	%f117, %f116, %f116, %f141;
	ld.global.f32 	%f118, [%rd20+4];
	ld.global.f32 	%f119, [%rd22+4];
	sub.f32 	%f120, %f118, %f119;
	fma.rn.f32 	%f121, %f120, %f120, %f117;
	ld.global.f32 	%f122, [%rd20+8];
	ld.global.f32 	%f123, [%rd22+8];
	sub.f32 	%f124, %f122, %f123;
	fma.rn.f32 	%f125, %f124, %f124, %f121;
	ld.global.f32 	%f126, [%rd20+12];
	ld.global.f32 	%f127, [%rd22+12];
	sub.f32 	%f128, %f126, %f127;
	fma.rn.f32 	%f141, %f128, %f128, %f125;
	add.s32 	%r34, %r34, 4;
$L__BB0_11:
	setp.eq.s32 	%p9, %r14, 0;
	@%p9 bra 	$L__BB0_14;
	mul.wide.u32 	%rd23, %r34, 4;
	add.s64 	%rd30, %rd1, %rd23;
	add.s32 	%r37, %r34, %r2;
	neg.s32 	%r36, %r14;
$L__BB0_13:
	.pragma "nounroll";
	mul.wide.s32 	%rd24, %r37, 4;
	add.s64 	%rd25, %rd2, %rd24;
	ld.global.f32 	%f129, [%rd25];
	ld.global.f32 	%f130, [%rd30];
	sub.f32 	%f131, %f129, %f130;
	fma.rn.f32 	%f141, %f131, %f131, %f141;
	add.s64 	%rd30, %rd30, 4;
	add.s32 	%r37, %r37, 1;
	add.s32 	%r36, %r36, 1;
	setp.ne.s32 	%p10, %r36, 0;
	@%p10 bra 	$L__BB0_13;
$L__BB0_14:
	sqrt.rn.f32 	%f132, %f141;
	cvta.to.global.u64 	%rd26, %rd10;
	mul.wide.s32 	%rd27, %r1, 4;
	add.s64 	%rd28, %rd26, %rd27;
	st.global.f32 	[%rd28], %f132;
$L__BB0_15:
	ret;

}
	// .globl	euclideanDistanceShared
.visible .entry euclideanDistanceShared(
	.param .u64 .ptr .align 1 euclideanDistanceShared_param_0,
	.param .u64 .ptr .align 1 euclideanDistanceShared_param_1,
	.param .u64 .ptr .align 1 euclideanDistanceShared_param_2,
	.param .u32 euclideanDistanceShared_param_3,
	.param .u32 euclideanDistanceShared_param_4
)
{
	.reg .pred 	%p<13>;
	.reg .b32 	%r<61>;
	.reg .b32 	%f<143>;
	.reg .b64 	%rd<20>;

	ld.param.u64 	%rd6, [euclideanDistanceShared_param_0];
	ld.param.u64 	%rd4, [euclideanDistanceShared_param_1];
	ld.param.u64 	%rd5, [euclideanDistanceShared_param_2];
	ld.param.u32 	%r32, [euclideanDistanceShared_param_3];
	ld.param.u32 	%r33, [euclideanDistanceShared_param_4];
	cvta.to.global.u64 	%rd1, %rd6;
	mov.u32 	%r34, %ctaid.x;
	mov.u32 	%r1, %ntid.x;
	mov.u32 	%r51, %tid.x;
	mad.lo.s32 	%r3, %r34, %r1, %r51;
	setp.ge.s32 	%p1, %r51, %r33;
	@%p1 bra 	$L__BB1_3;
	cvta.to.global.u64 	%rd2, %rd4;
	mov.u32 	%r36, sharedQuery;
$L__BB1_2:
	mul.wide.s32 	%rd7, %r51, 4;
	add.s64 	%rd8, %rd2, %rd7;
	ld.global.f32 	%f14, [%rd8];
	shl.b32 	%r35, %r51, 2;
	add.s32 	%r37, %r36, %r35;
	st.shared.f32 	[%r37], %f14;
	add.s32 	%r51, %r51, %r1;
	setp.lt.s32 	%p2, %r51, %r33;
	@%p2 bra 	$L__BB1_2;
$L__BB1_3:
	bar.sync 	0;
	setp.ge.s32 	%p3, %r3, %r32;
	@%p3 bra 	$L__BB1_18;
	setp.lt.s32 	%p4, %r33, 1;
	mov.f32 	%f142, 0f00000000;
	@%p4 bra 	$L__BB1_17;
	mul.lo.s32 	%r6, %r33, %r3;
	and.b32  	%r7, %r33, 15;
	setp.lt.u32 	%p5, %r33, 16;
	mov.f32 	%f142, 0f00000000;
	mov.b32 	%r56, 0;
	@%p5 bra 	$L__BB1_8;
	and.b32  	%r56, %r33, 2147483632;
	neg.s32 	%r54, %r56;
	mov.u32 	%r40, sharedQuery;
	add.s32 	%r52, %r40, 32;
	add.s64 	%rd3, %rd1, 32;
	mov.f32 	%f142, 0f00000000;
	mov.u32 	%r53, %r6;
$L__BB1_7:
	.pragma "nounroll";
	mul.wide.s32 	%rd9, %r53, 4;
	add.s64 	%rd10, %rd3, %rd9;
	ld.global.f32 	%f19, [%rd10+-32];
	ld.shared.v4.f32 	{%f20, %f21, %f22, %f23}, [%r52+-32];
	sub.f32 	%f24, %f19, %f20;
	fma.rn.f32 	%f25, %f24, %f24, %f142;
	ld.global.f32 	%f26, [%rd10+-28];
	sub.f32 	%f27, %f26, %f21;
	fma.rn.f32 	%f28, %f27, %f27, %f25;
	ld.global.f32 	%f29, [%rd10+-24];
	sub.f32 	%f30, %f29, %f22;
	fma.rn.f32 	%f31, %f30, %f30, %f28;
	ld.global.f32 	%f32, [%rd10+-20];
	sub.f32 	%f33, %f32, %f23;
	fma.rn.f32 	%f34, %f33, %f33, %f31;
	ld.global.f32 	%f35, [%rd10+-16];
	ld.shared.v4.f32 	{%f36, %f37, %f38, %f39}, [%r52+-16];
	sub.f32 	%f40, %f35, %f36;
	fma.rn.f32 	%f41, %f40, %f40, %f34;
	ld.global.f32 	%f42, [%rd10+-12];
	sub.f32 	%f43, %f42, %f37;
	fma.rn.f32 	%f44, %f43, %f43, %f41;
	ld.global.f32 	%f45, [%rd10+-8];
	sub.f32 	%f46, %f45, %f38;
	fma.rn.f32 	%f47, %f46, %f46, %f44;
	ld.global.f32 	%f48, [%rd10+-4];
	sub.f32 	%f49, %f48, %f39;
	fma.rn.f32 	%f50, %f49, %f49, %f47;
	ld.global.f32 	%f51, [%rd10];
	ld.shared.v4.f32 	{%f52, %f53, %f54, %f55}, [%r52];
	sub.f32 	%f56, %f51, %f52;
	fma.rn.f32 	%f57, %f56, %f56, %f50;
	ld.global.f32 	%f58, [%rd10+4];
	sub.f32 	%f59, %f58, %f53;
	fma.rn.f32 	%f60, %f59, %f59, %f57;
	ld.global.f32 	%f61, [%rd10+8];
	sub.f32 	%f62, %f61, %f54;
	fma.rn.f32 	%f63, %f62, %f62, %f60;
	ld.global.f32 	%f64, [%rd10+12];
	sub.f32 	%f65, %f64, %f55;
	fma.rn.f32 	%f66, %f65, %f65, %f63;
	ld.global.f32 	%f67, [%rd10+16];
	ld.shared.v4.f32 	{%f68, %f69, %f70, %f71}, [%r52+16];
	sub.f32 	%f72, %f67, %f68;
	fma.rn.f32 	%f73, %f72, %f72, %f66;
	ld.global.f32 	%f74, [%rd10+20];
	sub.f32 	%f75, %f74, %f69;
	fma.rn.f32 	%f76, %f75, %f75, %f73;
	ld.global.f32 	%f77, [%rd10+24];
	sub.f32 	%f78, %f77, %f70;
	fma.rn.f32 	%f79, %f78, %f78, %f76;
	ld.global.f32 	%f80, [%rd10+28];
	sub.f32 	%f81, %f80, %f71;
	fma.rn.f32 	%f142, %f81, %f81, %f79;
	add.s32 	%r54, %r54, 16;
	add.s32 	%r53, %r53, 16;
	add.s32 	%r52, %r52, 64;
	setp.ne.s32 	%p6, %r54, 0;
	@%p6 bra 	$L__BB1_7;
$L__BB1_8:
	setp.eq.s32 	%p7, %r7, 0;
	@%p7 bra 	$L__BB1_17;
	and.b32  	%r17, %r33, 7;
	setp.lt.u32 	%p8, %r7, 8;
	@%p8 bra 	$L__BB1_11;
	add.s32 	%r41, %r56, %r6;
	mul.wide.s32 	%rd11, %r41, 4;
	add.s64 	%rd12, %rd1, %rd11;
	ld.global.f32 	%f83, [%rd12];
	shl.b32 	%r42, %r56, 2;
	mov.u32 	%r43, sharedQuery;
	add.s32 	%r44, %r43, %r42;
	ld.shared.f32 	%f84, [%r44];
	sub.f32 	%f85, %f83, %f84;
	fma.rn.f32 	%f86, %f85, %f85, %f142;
	ld.global.f32 	%f87, [%rd12+4];
	ld.shared.f32 	%f88, [%r44+4];
	sub.f32 	%f89, %f87, %f88;
	fma.rn.f32 	%f90, %f89, %f89, %f86;
	ld.global.f32 	%f91, [%rd12+8];
	ld.shared.f32 	%f92, [%r44+8];
	sub.f32 	%f93, %f91, %f92;
	fma.rn.f32 	%f94, %f93, %f93, %f90;
	ld.global.f32 	%f95, [%rd12+12];
	ld.shared.f32 	%f96, [%r44+12];
	sub.f32 	%f97, %f95, %f96;
	fma.rn.f32 	%f98, %f97, %f97, %f94;
	ld.global.f32 	%f99, [%rd12+16];
	ld.shared.f32 	%f100, [%r44+16];
	sub.f32 	%f101, %f99, %f100;
	fma.rn.f32 	%f102, %f101, %f101, %f98;
	ld.global.f32 	%f103, [%rd12+20];
	ld.shared.f32 	%f104, [%r44+20];
	sub.f32 	%f105, %f103, %f104;
	fma.rn.f32 	%f106, %f105, %f105, %f102;
	ld.global.f32 	%f107, [%rd12+24];
	ld.shared.f32 	%f108, [%r44+24];
	sub.f32 	%f109, %f107, %f108;
	fma.rn.f32 	%f110, %f109, %f109, %f106;
	ld.global.f32 	%f111, [%rd12+28];
	ld.shared.f32 	%f112, [%r44+28];
	sub.f32 	%f113, %f111, %f112;
	fma.rn.f32 	%f142, %f113, %f113, %f110;
	add.s32 	%r56, %r56, 8;
$L__BB1_11:
	setp.eq.s32 	%p9, %r17, 0;
	@%p9 bra 	$L__BB1_17;
	and.b32  	%r20, %r33, 3;
	setp.lt.u32 	%p10, %r17, 4;
	@%p10 bra 	$L__BB1_14;
	add.s32 	%r45, %r56, %r6;
	mul.wide.s32 	%rd13, %r45, 4;
	add.s64 	%rd14, %rd1, %rd13;
	ld.global.f32 	%f115, [%rd14];
	shl.b32 	%r46, %r56, 2;
	mov.u32 	%r47, sharedQuery;
	add.s32 	%r48, %r47, %r46;
	ld.shared.f32 	%f116, [%r48];
	sub.f32 	%f117, %f115, %f116;
	fma.rn.f32 	%f118, %f117, %f117, %f142;
	ld.global.f32 	%f119, [%rd14+4];
	ld.shared.f32 	%f120, [%r48+4];
	sub.f32 	%f121, %f119, %f120;
	fma.rn.f32 	%f122, %f121, %f121, %f118;
	ld.global.f32 	%f123, [%rd14+8];
	ld.shared.f32 	%f124, [%r48+8];
	sub.f32 	%f125, %f123, %f124;
	fma.rn.f32 	%f126, %f125, %f125, %f122;
	ld.global.f32 	%f127, [%rd14+12];
	ld.shared.f32 	%f128, [%r48+12];
	sub.f32 	%f129, %f127, %f128;
	fma.rn.f32 	%f142, %f129, %f129, %f126;
	add.s32 	%r56, %r56, 4;
$L__BB1_14:
	setp.eq.s32 	%p11, %r20, 0;
	@%p11 bra 	$L__BB1_17;
	shl.b32 	%r49, %r56, 2;
	mov.u32 	%r50, sharedQuery;
	add.s32 	%r60, %r50, %r49;
	add.s32 	%r59, %r56, %r6;
	neg.s32 	%r58, %r20;
$L__BB1_16:
	.pragma "nounroll";
	mul.wide.s32 	%rd15, %r59, 4;
	add.s64 	%rd16, %rd1, %rd15;
	ld.global.f32 	%f130, [%rd16];
	ld.shared.f32 	%f131, [%r60];
	sub.f32 	%f132, %f130, %f131;
	fma.rn.f32 	%f142, %f132, %f132, %f142;
	add.s32 	%r60, %r60, 4;
	add.s32 	%r59, %r59, 1;
	add.s32 	%r58, %r58, 1;
	setp.ne.s32 	%p12, %r58, 0;
	@%p12 bra 	$L__BB1_16;
$L__BB1_17:
	sqrt.rn.f32 	%f133, %f142;
	cvta.to.global.u64 	%rd17, %rd5;
	mul.wide.s32 	%rd18, %r3, 4;
	add.s64 	%rd19, %rd17, %rd18;
	st.global.f32 	[%rd19], %f133;
$L__BB1_18:
	ret;

}


// ===== COMPILED SASS (sm_100) =====

	.target	sm_100

	.elftype	@"ET_EXEC"


//--------------------- .note.nv.tkinfo           --------------------------
	.section	.note.nv.tkinfo,"",@"SHT_NOTE"
	.sectionflags	@"SHF_NOTE_NV_TKINFO"
	.tkinfo
        /*0018*/ 	.word	0x00000002
        /*0030*/ 	.string	""
        /*0030*/ 	.string	"ptxas"
        /*0030*/ 	.string	"Cuda compilation tools, release 13.0, V13.0.88"
        /*0030*/ 	.string	"Build cuda_13.0.r13.0/compiler.36424714_0"
        /*0030*/ 	.string	"-arch sm_100 -m 64 "



//--------------------- .note.nv.cuinfo           --------------------------
	.section	.note.nv.cuinfo,"",@"SHT_NOTE"
	.sectionflags	@"SHF_NOTE_NV_CUINFO"
        /*0018*/ 	.short	0x0002
        /*001a*/ 	.short	0x0064
        /*001c*/ 	.short	0x0082
	.zero		2


//--------------------- .nv.info                  --------------------------
	.section	.nv.info,"",@"SHT_CUDA_INFO"
	.align	4


	//----- nvinfo : EIATTR_REGCOUNT
	.align		4
        /*0000*/ 	.byte	0x04, 0x2f
        /*0002*/ 	.short	(.L_1 - .L_0)
	.align		4
.L_0:
        /*0004*/ 	.word	index@(euclideanDistance)
        /*0008*/ 	.word	0x0000001f


	//----- nvinfo : EIATTR_FRAME_SIZE
	.align		4
.L_1:
        /*000c*/ 	.byte	0x04, 0x11
        /*000e*/ 	.short	(.L_3 - .L_2)
	.align		4
.L_2:
        /*0010*/ 	.word	index@($__internal_1_$__cuda_sm20_sqrt_rn_f32_slowpath)
        /*0014*/ 	.word	0x00000000


	//----- nvinfo : EIATTR_FRAME_SIZE
	.align		4
.L_3:
        /*0018*/ 	.byte	0x04, 0x11
        /*001a*/ 	.short	(.L_5 - .L_4)
	.align		4
.L_4:
        /*001c*/ 	.word	index@(euclideanDistance)
        /*0020*/ 	.word	0x00000000


	//----- nvinfo : EIATTR_REGCOUNT
	.align		4
.L_5:
        /*0024*/ 	.byte	0x04, 0x2f
        /*0026*/ 	.short	(.L_7 - .L_6)
	.align		4
.L_6:
        /*0028*/ 	.word	index@(euclideanDistanceShared)
        /*002c*/ 	.word	0x0000001e


	//----- nvinfo : EIATTR_FRAME_SIZE
	.align		4
.L_7:
        /*0030*/ 	.byte	0x04, 0x11
        /*0032*/ 	.short	(.L_9 - .L_8)
	.align		4
.L_8:
        /*0034*/ 	.word	index@($__internal_0_$__cuda_sm20_sqrt_rn_f32_slowpath)
        /*0038*/ 	.word	0x00000000


	//----- nvinfo : EIATTR_FRAME_SIZE
	.align		4
.L_9:
        /*003c*/ 	.byte	0x04, 0x11
        /*003e*/ 	.short	(.L_11 - .L_10)
	.align		4
.L_10:
        /*0040*/ 	.word	index@(euclideanDistanceShared)
        /*0044*/ 	.word	0x00000000


	//----- nvinfo : EIATTR_MIN_STACK_SIZE
	.align		4
.L_11:
        /*0048*/ 	.byte	0x04, 0x12
        /*004a*/ 	.short	(.L_13 - .L_12)
	.align		4
.L_12:
        /*004c*/ 	.word	index@(euclideanDistanceShared)
        /*0050*/ 	.word	0x00000000


	//----- nvinfo : EIATTR_MIN_STACK_SIZE
	.align		4
.L_13:
        /*0054*/ 	.byte	0x04, 0x12
        /*0056*/ 	.short	(.L_15 - .L_14)
	.align		4
.L_14:
        /*0058*/ 	.word	index@(euclideanDistance)
        /*005c*/ 	.word	0x00000000
.L_15:


//--------------------- .nv.compat                --------------------------
	.section	.nv.compat,"",@"SHT_CUDA_COMPAT_INFO"
	.align	4
        /*0000*/ 	.byte	0x02, 0x09, 0x00, 0x00, 0x02, 0x02, 0x01, 0x00, 0x02, 0x05, 0x05, 0x00, 0x03, 0x07, 0x01, 0x01
        /*0010*/ 	.byte	0x02, 0x03, 0x00, 0x00, 0x02, 0x06, 0x01, 0x00, 0x04, 0x0b, 0x08, 0x00, 0x01, 0x00, 0x00, 0x00
        /*0020*/ 	.byte	0x00, 0x00, 0x00, 0x00


//--------------------- .nv.info.euclideanDistanceShared --------------------------
	.section	.nv.info.euclideanDistanceShared,"",@"SHT_CUDA_INFO"
	.sectionflags	@""
	.align	4


	//----- nvinfo : EIATTR_CUDA_API_VERSION
	.align		4
        /*0000*/ 	.byte	0x04, 0x37
        /*0002*/ 	.short	(.L_17 - .L_16)
.L_16:
        /*0004*/ 	.word	0x00000082


	//----- nvinfo : EIATTR_KPARAM_INFO
	.align		4
.L_17:
        /*0008*/ 	.byte	0x04, 0x17
        /*000a*/ 	.short	(.L_19 - .L_18)
.L_18:
        /*000c*/ 	.word	0x00000000
        /*0010*/ 	.short	0x0004
        /*0012*/ 	.short	0x001c
        /*0014*/ 	.byte	0x00, 0xf0, 0x11, 0x00


	//----- nvinfo : EIATTR_KPARAM_INFO
	.align		4
.L_19:
        /*0018*/ 	.byte	0x04, 0x17
        /*001a*/ 	.short	(.L_21 - .L_20)
.L_20:
        /*001c*/ 	.word	0x00000000
        /*0020*/ 	.short	0x0003
        /*0022*/ 	.short	0x0018
        /*0024*/ 	.byte	0x00, 0xf0, 0x11, 0x00


	//----- nvinfo : EIATTR_KPARAM_INFO
	.align		4
.L_21:
        /*0028*/ 	.byte	0x04, 0x17
        /*002a*/ 	.short	(.L_23 - .L_22)
.L_22:
        /*002c*/ 	.word	0x00000000
        /*0030*/ 	.short	0x0002
        /*0032*/ 	.short	0x0010
        /*0034*/ 	.byte	0x00, 0xf5, 0x21, 0x00


	//----- nvinfo : EIATTR_KPARAM_INFO
	.align		4
.L_23:
        /*0038*/ 	.byte	0x04, 0x17
        /*003a*/ 	.short	(.L_25 - .L_24)
.L_24:
        /*003c*/ 	.word	0x00000000
        /*0040*/ 	.short	0x0001
        /*0042*/ 	.short	0x0008
        /*0044*/ 	.byte	0x00, 0xf5, 0x21, 0x00


	//----- nvinfo : EIATTR_KPARAM_INFO
	.align		4
.L_25:
        /*0048*/ 	.byte	0x04, 0x17
        /*004a*/ 	.short	(.L_27 - .L_26)
.L_26:
        /*004c*/ 	.word	0x00000000
        /*0050*/ 	.short	0x0000
        /*0052*/ 	.short	0x0000
        /*0054*/ 	.byte	0x00, 0xf5, 0x21, 0x00


	//----- nvinfo : EIATTR_SPARSE_MMA_MASK
	.align		4
.L_27:
        /*0058*/ 	.byte	0x03, 0x50
        /*005a*/ 	.short	0x0000


	//----- nvinfo : EIATTR_MAXREG_COUNT
	.align		4
        /*005c*/ 	.byte	0x03, 0x1b
        /*005e*/ 	.short	0x00ff


	//----- nvinfo : EIATTR_NUM_BARRIERS
	.align		4
        /*0060*/ 	.byte	0x02, 0x4c
        /*0062*/ 	.byte	0x01
	.zero		1


	//----- nvinfo : EIATTR_MERCURY_ISA_VERSION
	.align		4
        /*0064*/ 	.byte	0x03, 0x5f
        /*0066*/ 	.short	0x0101


	//----- nvinfo : EIATTR_VRC_CTA_INIT_COUNT
	.align		4
        /*0068*/ 	.byte	0x02, 0x4a
	.zero		1
	.zero		1


	//----- nvinfo : EIATTR_EXIT_INSTR_OFFSETS
	.align		4
        /*006c*/ 	.byte	0x04, 0x1c
        /*006e*/ 	.short	(.L_29 - .L_28)


	//   ....[0]....
.L_28:
        /*0070*/ 	.word	0x00000190


	//   ....[1]....
        /*0074*/ 	.word	0x00000d00


	//----- nvinfo : EIATTR_CRS_STACK_SIZE
	.align		4
.L_29:
        /*0078*/ 	.byte	0x04, 0x1e
        /*007a*/ 	.short	(.L_31 - .L_30)
.L_30:
        /*007c*/ 	.word	0x00000000


	//----- nvinfo : EIATTR_CBANK_PARAM_SIZE
	.align		4
.L_31:
        /*0080*/ 	.byte	0x03, 0x19
        /*0082*/ 	.short	0x0020


	//----- nvinfo : EIATTR_PARAM_CBANK
	.align		4
        /*0084*/ 	.byte	0x04, 0x0a
        /*0086*/ 	.short	(.L_33 - .L_32)
	.align		4
.L_32:
        /*0088*/ 	.word	index@(.nv.constant0.euclideanDistanceShared)
        /*008c*/ 	.short	0x0380
        /*008e*/ 	.short	0x0020


	//----- nvinfo : EIATTR_SW_WAR
	.align		4
.L_33:
        /*0090*/ 	.byte	0x04, 0x36
        /*0092*/ 	.short	(.L_35 - .L_34)
.L_34:
        /*0094*/ 	.word	0x00000008
.L_35:


//--------------------- .nv.info.euclideanDistance --------------------------
	.section	.nv.info.euclideanDistance,"",@"SHT_CUDA_INFO"
	.sectionflags	@""
	.align	4


	//----- nvinfo : EIATTR_CUDA_API_VERSION
	.align		4
        /*0000*/ 	.byte	0x04, 0x37
        /*0002*/ 	.short	(.L_37 - .L_36)
.L_36:
        /*0004*/ 	.word	0x00000082


	//----- nvinfo : EIATTR_KPARAM_INFO
	.align		4
.L_37:
        /*0008*/ 	.byte	0x04, 0x17
        /*000a*/ 	.short	(.L_39 - .L_38)
.L_38:
        /*000c*/ 	.word	0x00000000
        /*0010*/ 	.short	0x0004
        /*0012*/ 	.short	0x001c
        /*0014*/ 	.byte	0x00, 0xf0, 0x11, 0x00


	//----- nvinfo : EIATTR_KPARAM_INFO
	.align		4
.L_39:
        /*0018*/ 	.byte	0x04, 0x17
        /*001a*/ 	.short	(.L_41 - .L_40)
.L_40:
        /*001c*/ 	.word	0x00000000
        /*0020*/ 	.short	0x0003
        /*0022*/ 	.short	0x0018
        /*0024*/ 	.byte	0x00, 0xf0, 0x11, 0x00


	//----- nvinfo : EIATTR_KPARAM_INFO
	.align		4
.L_41:
        /*0028*/ 	.byte	0x04, 0x17
        /*002a*/ 	.short	(.L_43 - .L_42)
.L_42:
        /*002c*/ 	.word	0x00000000
        /*0030*/ 	.short	0x0002
        /*0032*/ 	.short	0x0010
        /*0034*/ 	.byte	0x00, 0xf5, 0x21, 0x00


	//----- nvinfo : EIATTR_KPARAM_INFO
	.align		4
.L_43:
        /*0038*/ 	.byte	0x04, 0x17
        /*003a*/ 	.short	(.L_45 - .L_44)
.L_44:
        /*003c*/ 	.word	0x00000000
        /*0040*/ 	.short	0x0001
        /*0042*/ 	.short	0x0008
        /*0044*/ 	.byte	0x00, 0xf5, 0x21, 0x00


	//----- nvinfo : EIATTR_KPARAM_INFO
	.align		4
.L_45:
        /*0048*/ 	.byte	0x04, 0x17
        /*004a*/ 	.short	(.L_47 - .L_46)
.L_46:
        /*004c*/ 	.word	0x00000000
        /*0050*/ 	.short	0x0000
        /*0052*/ 	.short	0x0000
        /*0054*/ 	.byte	0x00, 0xf5, 0x21, 0x00


	//----- nvinfo : EIATTR_SPARSE_MMA_MASK
	.align		4
.L_47:
        /*0058*/ 	.byte	0x03, 0x50
        /*005a*/ 	.short	0x0000


	//----- nvinfo : EIATTR_MAXREG_COUNT
	.align		4
        /*005c*/ 	.byte	0x03, 0x1b
        /*005e*/ 	.short	0x00ff


	//----- nvinfo : EIATTR_MERCURY_ISA_VERSION
	.align		4
        /*0060*/ 	.byte	0x03, 0x5f
        /*0062*/ 	.short	0x0101


	//----- nvinfo : EIATTR_VRC_CTA_INIT_COUNT
	.align		4
        /*0064*/ 	.byte	0x02, 0x4a
	.zero		1
	.zero		1


	//----- nvinfo : EIATTR_EXIT_INSTR_OFFSETS
	.align		4
        /*0068*/ 	.byte	0x04, 0x1c
        /*006a*/ 	.short	(.L_49 - .L_48)


	//   ....[0]....
.L_48:
        /*006c*/ 	.word	0x00000070


	//   ....[1]....
        /*0070*/ 	.word	0x00000d40


	//----- nvinfo : EIATTR_CRS_STACK_SIZE
	.align		4
.L_49:
        /*0074*/ 	.byte	0x04, 0x1e
        /*0076*/ 	.short	(.L_51 - .L_50)
.L_50:
        /*0078*/ 	.word	0x00000000


	//----- nvinfo : EIATTR_CBANK_PARAM_SIZE
	.align		4
.L_51:
        /*007c*/ 	.byte	0x03, 0x19
        /*007e*/ 	.short	0x0020


	//----- nvinfo : EIATTR_PARAM_CBANK
	.align		4
        /*0080*/ 	.byte	0x04, 0x0a
        /*0082*/ 	.short	(.L_53 - .L_52)
	.align		4
.L_52:
        /*0084*/ 	.word	index@(.nv.constant0.euclideanDistance)
        /*0088*/ 	.short	0x0380
        /*008a*/ 	.short	0x0020


	//----- nvinfo : EIATTR_SW_WAR
	.align		4
.L_53:
        /*008c*/ 	.byte	0x04, 0x36
        /*008e*/ 	.short	(.L_55 - .L_54)
.L_54:
        /*0090*/ 	.word	0x00000008
.L_55:


//--------------------- .nv.callgraph             --------------------------
	.section	.nv.callgraph,"",@"SHT_CUDA_CALLGRAPH"
	.align	4
	.sectionentsize	8
	.align		4
        /*0000*/ 	.word	0x00000000
	.align		4
        /*0004*/ 	.word	0xffffffff
	.align		4
        /*0008*/ 	.word	0x00000000
	.align		4
        /*000c*/ 	.word	0xfffffffe
	.align		4
        /*0010*/ 	.word	0x00000000
	.align		4
        /*0014*/ 	.word	0xfffffffd
	.align		4
        /*0018*/ 	.word	0x00000000
	.align		4
        /*001c*/ 	.word	0xfffffffc


//--------------------- .text.euclideanDistanceShared --------------------------
	.section	.text.euclideanDistanceShared,"ax",@progbits
	.align	128
        .global         euclideanDistanceShared
        .type           euclideanDistanceShared,@function
        .size           euclideanDistanceShared,(.L_x_25 - euclideanDistanceShared)
        .other          euclideanDistanceShared,@"STO_CUDA_ENTRY STV_DEFAULT"
euclideanDistanceShared:
.text.euclideanDistanceShared:
[----:B------:R-:W-:Y:S01]  /*0000*/  LDC R1, c[0x0][0x37c] ;  /* 0x0000df00ff017b82 */ /* 0x000fe20000000800 */
[----:B------:R-:W0:Y:S01]  /*0010*/  S2R R3, SR_TID.X ;  /* 0x0000000000037919 */ /* 0x000e220000002100 */
[----:B------:R-:W0:Y:S06]  /*0020*/  LDCU UR8, c[0x0][0x39c] ;  /* 0x00007380ff0877ac */ /* 0x000e2c0008000800 */
[----:B------:R-:W1:Y:S01]  /*0030*/  S2UR UR4, SR_CTAID.X ;  /* 0x00000000000479c3 */ /* 0x000e620000002500 */
[----:B------:R-:W-:Y:S01]  /*0040*/  BSSY.RECONVERGENT B0, `(.L_x_0) ;  /* 0x0000011000007945 */ /* 0x000fe20003800200 */
[----:B------:R-:W2:Y:S06]  /*0050*/  LDCU.64 UR12, c[0x0][0x358] ;  /* 0x00006b00ff0c77ac */ /* 0x000eac0008000a00 */
[----:B------:R-:W1:Y:S01]  /*0060*/  LDC R8, c[0x0][0x360] ;  /* 0x0000d800ff087b82 */ /* 0x000e620000000800 */
[----:B0-----:R-:W-:Y:S01]  /*0070*/  ISETP.GE.AND P0, PT, R3, UR8, PT ;  /* 0x0000000803007c0c */ /* 0x001fe2000bf06270 */
[----:B-1----:R-:W-:-:S12]  /*0080*/  IMAD R2, R8, UR4, R3 ;  /* 0x0000000408027c24 */ /* 0x002fd8000f8e0203 */
[----:B--2---:R-:W-:Y:S05]  /*0090*/  @P0 BRA `(.L_x_1) ;  /* 0x00000000002c0947 */ /* 0x004fea0003800000 */
[----:B------:R-:W0:Y:S01]  /*00a0*/  S2R R5, SR_CgaCtaId ;  /* 0x0000000000057919 */ /* 0x000e220000008800 */
[----:B------:R-:W1:Y:S01]  /*00b0*/  LDC.64 R6, c[0x0][0x388] ;  /* 0x0000e200ff067b82 */ /* 0x000e620000000a00 */
[----:B------:R-:W-:-:S04]  /*00c0*/  MOV R0, 0x400 ;  /* 0x0000040000007802 */ /* 0x000fc80000000f00 */
[----:B0-----:R-:W-:-:S07]  /*00d0*/  LEA R0, R5, R0, 0x18 ;  /* 0x0000000005007211 */ /* 0x001fce00078ec0ff */
.L_x_2:
[----:B01----:R-:W-:-:S06]  /*00e0*/  IMAD.WIDE R4, R3, 0x4, R6 ;  /* 0x0000000403047825 */ /* 0x003fcc00078e0206 */
[----:B------:R-:W2:Y:S01]  /*00f0*/  LDG.E R4, desc[UR12][R4.64] ;  /* 0x0000000c04047981 */ /* 0x000ea2000c1e1900 */
[----:B------:R-:W-:Y:S02]  /*0100*/  LEA R9, R3, R0, 0x2 ;  /* 0x0000000003097211 */ /* 0x000fe400078e10ff */
[----:B------:R-:W-:-:S04]  /*0110*/  IADD3 R3, PT, PT, R8, R3, RZ ;  /* 0x0000000308037210 */ /* 0x000fc80007ffe0ff */
[----:B------:R-:W-:Y:S01]  /*0120*/  ISETP.GE.AND P0, PT, R3, UR8, PT ;  /* 0x0000000803007c0c */ /* 0x000fe2000bf06270 */
[----:B--2---:R0:W-:-:S12]  /*0130*/  STS [R9], R4 ;  /* 0x0000000409007388 */ /* 0x0041d80000000800 */
[----:B------:R-:W-:Y:S05]  /*0140*/  @!P0 BRA `(.L_x_2) ;  /* 0xfffffffc00e48947 */ /* 0x000fea000383ffff */
.L_x_1:
[----:B------:R-:W-:Y:S05]  /*0150*/  BSYNC.RECONVERGENT B0 ;  /* 0x0000000000007941 */ /* 0x000fea0003800200 */
.L_x_0:
[----:B------:R-:W1:Y:S01]  /*0160*/  LDCU UR4, c[0x0][0x398] ;  /* 0x00007300ff0477ac */ /* 0x000e620008000800 */
[----:B------:R-:W-:Y:S01]  /*0170*/  BAR.SYNC.DEFER_BLOCKING 0x0 ;  /* 0x0000000000007b1d */ /* 0x000fe20000010000 */
[----:B-1----:R-:W-:-:S13]  /*0180*/  ISETP.GE.AND P0, PT, R2, UR4, PT ;  /* 0x0000000402007c0c */ /* 0x002fda000bf06270 */
[----:B------:R-:W-:Y:S05]  /*0190*/  @P0 EXIT ;  /* 0x000000000000094d */ /* 0x000fea0003800000 */
[----:B------:R-:W-:Y:S01]  /*01a0*/  UISETP.GE.AND UP0, UPT, UR8, 0x1, UPT ;  /* 0x000000010800788c */ /* 0x000fe2000bf06270 */
[----:B0-----:R-:W-:-:S08]  /*01b0*/  HFMA2 R4, -RZ, RZ, 0, 0 ;  /* 0x00000000ff047431 */ /* 0x001fd000000001ff */
[----:B------:R-:W-:Y:S05]  /*01c0*/  BRA.U !UP0, `(.L_x_3) ;  /* 0x0000000908847547 */ /* 0x000fea000b800000 */
[----:B------:R-:W-:Y:S02]  /*01d0*/  UISETP.GE.U32.AND UP1, UPT, UR8, 0x10, UPT ;  /* 0x000000100800788c */ /* 0x000fe4000bf26070 */
[----:B------:R-:W-:Y:S01]  /*01e0*/  IMAD R3, R2, UR8, RZ ;  /* 0x0000000802037c24 */ /* 0x000fe2000f8e02ff */
[----:B------:R-:W-:Y:S01]  /*01f0*/  ULOP3.LUT UR10, UR8, 0xf, URZ, 0xc0, !UPT ;  /* 0x0000000f080a7892 */ /* 0x000fe2000f8ec0ff */
[----:B------:R-:W-:Y:S01]  /*0200*/  MOV R4, RZ ;  /* 0x000000ff00047202 */ /* 0x000fe20000000f00 */
[----:B------:R-:W-:Y:S02]  /*0210*/  UMOV UR4, URZ ;  /* 0x000000ff00047c82 */ /* 0x000fe40008000000 */
[----:B------:R-:W-:Y:S02]  /*0220*/  UISETP.NE.AND UP0, UPT, UR10, URZ, UPT ;  /* 0x000000ff0a00728c */ /* 0x000fe4000bf05270 */
[----:B------:R-:W-:Y:S09]  /*0230*/  BRA.U !UP1, `(.L_x_4) ;  /* 0x00000005091c7547 */ /* 0x000ff2000b800000 */
[----:B------:R-:W0:Y:S01]  /*0240*/  S2UR UR9, SR_CgaCtaId ;  /* 0x00000000000979c3 */ /* 0x000e220000008800 */
[----:B------:R-:W1:Y:S01]  /*0250*/  LDCU.64 UR6, c[0x0][0x380] ;  /* 0x00007000ff0677ac */ /* 0x000e620008000a00 */
[----:B------:R-:W-:Y:S02]  /*0260*/  MOV R4, RZ ;  /* 0x000000ff00047202 */ /* 0x000fe40000000f00 */
[----:B------:R-:W-:Y:S01]  /*0270*/  MOV R0, R3 ;  /* 0x0000000300007202 */ /* 0x000fe20000000f00 */
[----:B------:R-:W-:Y:S01]  /*0280*/  UMOV UR5, 0x400 ;  /* 0x0000040000057882 */ /* 0x000fe20000000000 */
[----:B------:R-:W-:Y:S02]  /*0290*/  ULOP3.LUT UR4, UR8, 0x7ffffff0, URZ, 0xc0, !UPT ;  /* 0x7ffffff008047892 */ /* 0x000fe4000f8ec0ff */
[----:B-1----:R-:W-:-:S04]  /*02a0*/  UIADD3 UR6, UP1, UPT, UR6, 0x20, URZ ;  /* 0x0000002006067890 */ /* 0x002fc8000ff3e0ff */
[----:B------:R-:W-:Y:S02]  /*02b0*/  UIADD3.X UR7, UPT, UPT, URZ, UR7, URZ, UP1, !UPT ;  /* 0x00000007ff077290 */ /* 0x000fe40008ffe4ff */
[----:B0-----:R-:W-:Y:S02]  /*02c0*/  ULEA UR5, UR9, UR5, 0x18 ;  /* 0x0000000509057291 */ /* 0x001fe4000f8ec0ff */
[----:B------:R-:W-:Y:S02]  /*02d0*/  UIADD3 UR9, UPT, UPT, -UR4, URZ, URZ ;  /* 0x000000ff04097290 */ /* 0x000fe4000fffe1ff */
[----:B------:R-:W-:-:S12]  /*02e0*/  UIADD3 UR5, UPT, UPT, UR5, 0x20, URZ ;  /* 0x0000002005057890 */ /* 0x000fd8000fffe0ff */
.L_x_5:
[----:B------:R-:W-:Y:S01]  /*02f0*/  MOV R12, UR6 ;  /* 0x00000006000c7c02 */ /* 0x000fe20008000f00 */
[----:B------:R-:W0:Y:S01]  /*0300*/  LDS.128 R8, [UR5+-0x20] ;  /* 0xffffe005ff087984 */ /* 0x000e220008000c00 */
[----:B------:R-:W-:-:S03]  /*0310*/  MOV R13, UR7 ;  /* 0x00000007000d7c02 */ /* 0x000fc60008000f00 */
[----:B------:R-:W-:-:S05]  /*0320*/  IMAD.WIDE R12, R0, 0x4, R12 ;  /* 0x00000004000c7825 */ /* 0x000fca00078e020c */
[----:B------:R-:W0:Y:S04]  /*0330*/  LDG.E R5, desc[UR12][R12.64+-0x20] ;  /* 0xffffe00c0c057981 */ /* 0x000e28000c1e1900 */
[----:B------:R-:W2:Y:S04]  /*0340*/  LDG.E R6, desc[UR12][R12.64+-0x1c] ;  /* 0xffffe40c0c067981 */ /* 0x000ea8000c1e1900 */
[----:B------:R-:W3:Y:S04]  /*0350*/  LDG.E R27, desc[UR12][R12.64+-0x18] ;  /* 0xffffe80c0c1b7981 */ /* 0x000ee8000c1e1900 */
[----:B------:R-:W4:Y:S04]  /*0360*/  LDG.E R26, desc[UR12][R12.64+-0x14] ;  /* 0xffffec0c0c1a7981 */ /* 0x000f28000c1e1900 */
[----:B------:R-:W5:Y:S04]  /*0370*/  LDG.E R15, desc[UR12][R12.64+-0x10] ;  /* 0xfffff00c0c0f7981 */ /* 0x000f68000c1e1900 */
        /* <DEDUP_REMOVED lines=10> */
[----:B------:R1:W5:Y:S01]  /*0420*/  LDG.E R24, desc[UR12][R12.64+0x1c] ;  /* 0x00001c0c0c187981 */ /* 0x000362000c1e1900 */
[----:B------:R-:W-:Y:S01]  /*0430*/  UIADD3 UR9, UPT, UPT, UR9, 0x10, URZ ;  /* 0x0000001009097890 */ /* 0x000fe2000fffe0ff */
[----:B------:R-:W-:-:S03]  /*0440*/  IADD3 R0, PT, PT, R0, 0x10, RZ ;  /* 0x0000001000007810 */ /* 0x000fc60007ffe0ff */
[----:B------:R-:W-:Y:S01]  /*0450*/  UISETP.NE.AND UP1, UPT, UR9, URZ, UPT ;  /* 0x000000ff0900728c */ /* 0x000fe2000bf25270 */
[----:B0-----:R-:W-:-:S04]  /*0460*/  FADD R5, R5, -R8 ;  /* 0x8000000805057221 */ /* 0x001fc80000000000 */
[----:B------:R-:W-:Y:S01]  /*0470*/  FFMA R8, R5, R5, R4 ;  /* 0x0000000505087223 */ /* 0x000fe20000000004 */
[----:B--2---:R-:W-:Y:S02]  /*0480*/  FADD R9, -R9, R6 ;  /* 0x0000000609097221 */ /* 0x004fe40000000100 */
[----:B------:R-:W5:Y:S01]  /*0490*/  LDS.128 R4, [UR5+-0x10] ;  /* 0xfffff005ff047984 */ /* 0x000f620008000c00 */
[----:B---3--:R-:W-:Y:S01]  /*04a0*/  FADD R27, -R10, R27 ;  /* 0x0000001b0a1b7221 */ /* 0x008fe20000000100 */
[----:B------:R-:W-:Y:S01]  /*04b0*/  FFMA R8, R9, R9, R8 ;  /* 0x0000000909087223 */ /* 0x000fe20000000008 */
[----:B----4-:R-:W-:-:S03]  /*04c0*/  FADD R26, -R11, R26 ;  /* 0x0000001a0b1a7221 */ /* 0x010fc60000000100 */
[----:B------:R-:W-:Y:S02]  /*04d0*/  FFMA R27, R27, R27, R8 ;  /* 0x0000001b1b1b7223 */ /* 0x000fe40000000008 */
[----:B------:R-:W0:Y:S02]  /*04e0*/  LDS.128 R8, [UR5] ;  /* 0x00000005ff087984 */ /* 0x000e240008000c00 */
[----:B------:R-:W-:Y:S01]  /*04f0*/  FFMA R27, R26, R26, R27 ;  /* 0x0000001a1a1b7223 */ /* 0x000fe2000000001b */
[----:B-----5:R-:W-:Y:S01]  /*0500*/  FADD R4, R15, -R4 ;  /* 0x800000040f047221 */ /* 0x020fe20000000000 */
[----:B------:R-:W-:Y:S01]  /*0510*/  FADD R6, -R6, R17 ;  /* 0x0000001106067221 */ /* 0x000fe20000000100 */
[----:B------:R-:W-:Y:S02]  /*0520*/  FADD R16, -R7, R16 ;  /* 0x0000001007107221 */ /* 0x000fe40000000100 */
[----:B------:R-:W-:Y:S01]  /*0530*/  FFMA R27, R4, R4, R27 ;  /* 0x00000004041b7223 */ /* 0x000fe2000000001b */
[----:B------:R-:W-:-:S02]  /*0540*/  FADD R4, -R5, R14 ;  /* 0x0000000e05047221 */ /* 0x000fc40000000100 */
[----:B-1----:R-:W1:Y:S01]  /*0550*/  LDS.128 R12, [UR5+0x10] ;  /* 0x00001005ff0c7984 */ /* 0x002e620008000c00 */
[----:B0-----:R-:W-:Y:S01]  /*0560*/  FADD R8, R19, -R8 ;  /* 0x8000000813087221 */ /* 0x001fe20000000000 */
[----:B------:R-:W-:Y:S01]  /*0570*/  FFMA R27, R4, R4, R27 ;  /* 0x00000004041b7223 */ /* 0x000fe2000000001b */
[----:B------:R-:W-:Y:S01]  /*0580*/  FADD R18, -R9, R18 ;  /* 0x0000001209127221 */ /* 0x000fe20000000100 */
[----:B------:R-:W-:Y:S01]  /*0590*/  FADD R10, -R10, R21 ;  /* 0x000000150a0a7221 */ /* 0x000fe20000000100 */
[----:B------:R-:W-:Y:S01]  /*05a0*/  FADD R20, -R11, R20 ;  /* 0x000000140b147221 */ /* 0x000fe20000000100 */
[----:B------:R-:W-:Y:S01]  /*05b0*/  FFMA R27, R6, R6, R27 ;  /* 0x00000006061b7223 */ /* 0x000fe2000000001b */
[----:B------:R-:W-:-:S03]  /*05c0*/  UIADD3 UR5, UPT, UPT, UR5, 0x40, URZ ;  /* 0x0000004005057890 */ /* 0x000fc6000fffe0ff */
[----:B------:R-:W-:-:S04]  /*05d0*/  FFMA R27, R16, R16, R27 ;  /* 0x00000010101b7223 */ /* 0x000fc8000000001b */
[----:B------:R-:W-:-:S04]  /*05e0*/  FFMA R27, R8, R8, R27 ;  /* 0x00000008081b7223 */ /* 0x000fc8000000001b */
[----:B------:R-:W-:-:S04]  /*05f0*/  FFMA R27, R18, R18, R27 ;  /* 0x00000012121b7223 */ /* 0x000fc8000000001b */
[----:B------:R-:W-:-:S04]  /*0600*/  FFMA R27, R10, R10, R27 ;  /* 0x0000000a0a1b7223 */ /* 0x000fc8000000001b */
[----:B------:R-:W-:Y:S01]  /*0610*/  FFMA R27, R20, R20, R27 ;  /* 0x00000014141b7223 */ /* 0x000fe2000000001b */
[----:B-1----:R-:W-:Y:S01]  /*0620*/  FADD R12, R23, -R12 ;  /* 0x8000000c170c7221 */ /* 0x002fe20000000000 */
[----:B------:R-:W-:Y:S01]  /*0630*/  FADD R22, -R13, R22 ;  /* 0x000000160d167221 */ /* 0x000fe20000000100 */
[----:B------:R-:W-:Y:S01]  /*0640*/  FADD R14, -R14, R25 ;  /* 0x000000190e0e7221 */ /* 0x000fe20000000100 */
[----:B------:R-:W-:Y:S01]  /*0650*/  FADD R24, -R15, R24 ;  /* 0x000000180f187221 */ /* 0x000fe20000000100 */
[----:B------:R-:W-:-:S04]  /*0660*/  FFMA R27, R12, R12, R27 ;  /* 0x0000000c0c1b7223 */ /* 0x000fc8000000001b */
[----:B------:R-:W-:-:S04]  /*0670*/  FFMA R27, R22, R22, R27 ;  /* 0x00000016161b7223 */ /* 0x000fc8000000001b */
[----:B------:R-:W-:-:S04]  /*0680*/  FFMA R27, R14, R14, R27 ;  /* 0x0000000e0e1b7223 */ /* 0x000fc8000000001b */
[----:B------:R-:W-:Y:S01]  /*0690*/  FFMA R4, R24, R24, R27 ;  /* 0x0000001818047223 */ /* 0x000fe2000000001b */
[----:B------:R-:W-:Y:S06]  /*06a0*/  BRA.U UP1, `(.L_x_5) ;  /* 0xfffffffd01107547 */ /* 0x000fec000b83ffff */
.L_x_4:
[----:B------:R-:W-:Y:S05]  /*06b0*/  BRA.U !UP0, `(.L_x_3) ;  /* 0x0000000508487547 */ /* 0x000fea000b800000 */
[----:B------:R-:W-:Y:S02]  /*06c0*/  UISETP.GE.U32.AND UP0, UPT, UR10, 0x8, UPT ;  /* 0x000000080a00788c */ /* 0x000fe4000bf06070 */
[----:B------:R-:W-:-:S04]  /*06d0*/  ULOP3.LUT UR7, UR8, 0x7, URZ, 0xc0, !UPT ;  /* 0x0000000708077892 */ /* 0x000fc8000f8ec0ff */
[----:B------:R-:W-:-:S03]  /*06e0*/  UISETP.NE.AND UP1, UPT, UR7, URZ, UPT ;  /* 0x000000ff0700728c */ /* 0x000fc6000bf25270 */
[----:B------:R-:W-:Y:S08]  /*06f0*/  BRA.U !UP0, `(.L_x_6) ;  /* 0x0000000108887547 */ /* 0x000ff0000b800000 */
[----:B------:R-:W0:Y:S01]  /*0700*/  LDC.64 R16, c[0x0][0x380] ;  /* 0x0000e000ff107b82 */ /* 0x000e220000000a00 */
[----:B------:R-:W-:-:S05]  /*0710*/  IADD3 R5, PT, PT, R3, UR4, RZ ;  /* 0x0000000403057c10 */ /* 0x000fca000fffe0ff */
[----:B0-----:R-:W-:-:S05]  /*0720*/  IMAD.WIDE R16, R5, 0x4, R16 ;  /* 0x0000000405107825 */ /* 0x001fca00078e0210 */
[----:B------:R-:W2:Y:S04]  /*0730*/  LDG.E R7, desc[UR12][R16.64] ;  /* 0x0000000c10077981 */ /* 0x000ea8000c1e1900 */
[----:B------:R-:W3:Y:S04]  /*0740*/  LDG.E R18, desc[UR12][R16.64+0x4] ;  /* 0x0000040c10127981 */ /* 0x000ee8000c1e1900 */
[----:B------:R-:W4:Y:S04]  /*0750*/  LDG.E R19, desc[UR12][R16.64+0x8] ;  /* 0x0000080c10137981 */ /* 0x000f28000c1e1900 */
[----:B------:R-:W5:Y:S04]  /*0760*/  LDG.E R20, desc[UR12][R16.64+0xc] ;  /* 0x00000c0c10147981 */ /* 0x000f68000c1e1900 */
[----:B------:R-:W5:Y:S04]  /*0770*/  LDG.E R21, desc[UR12][R16.64+0x10] ;  /* 0x0000100c10157981 */ /* 0x000f68000c1e1900 */
[----:B------:R-:W5:Y:S04]  /*0780*/  LDG.E R0, desc[UR12][R16.64+0x14] ;  /* 0x0000140c10007981 */ /* 0x000f68000c1e1900 */
[----:B------:R-:W5:Y:S04]  /*0790*/  LDG.E R5, desc[UR12][R16.64+0x18] ;  /* 0x0000180c10057981 */ /* 0x000f68000c1e1900 */
[----:B------:R-:W5:Y:S01]  /*07a0*/  LDG.E R6, desc[UR12][R16.64+0x1c] ;  /* 0x00001c0c10067981 */ /* 0x000f62000c1e1900 */
[----:B------:R-:W0:Y:S01]  /*07b0*/  S2UR UR6, SR_CgaCtaId ;  /* 0x00000000000679c3 */ /* 0x000e220000008800 */
[----:B------:R-:W-:-:S02]  /*07c0*/  UMOV UR5, 0x400 ;  /* 0x0000040000057882 */ /* 0x000fc40000000000 */
[----:B0-----:R-:W-:-:S04]  /*07d0*/  ULEA UR5, UR6, UR5, 0x18 ;  /* 0x0000000506057291 */ /* 0x001fc8000f8ec0ff */
[----:B------:R-:W-:Y:S02]  /*07e0*/  ULEA UR5, UR4, UR5, 0x2 ;  /* 0x0000000504057291 */ /* 0x000fe4000f8e10ff */
[----:B------:R-:W-:-:S07]  /*07f0*/  UIADD3 UR4, UPT, UPT, UR4, 0x8, URZ ;  /* 0x0000000804047890 */ /* 0x000fce000fffe0ff */
[----:B------:R-:W2:Y:S04]  /*0800*/  LDS.128 R8, [UR5] ;  /* 0x00000005ff087984 */ /* 0x000ea80008000c00 */
[----:B------:R-:W0:Y:S01]  /*0810*/  LDS.128 R12, [UR5+0x10] ;  /* 0x00001005ff0c7984 */ /* 0x000e220008000c00 */
[----:B--2---:R-:W-:-:S04]  /*0820*/  FADD R7, R7, -R8 ;  /* 0x8000000807077221 */ /* 0x004fc80000000000 */
[----:B------:R-:W-:Y:S01]  /*0830*/  FFMA R4, R7, R7, R4 ;  /* 0x0000000707047223 */ /* 0x000fe20000000004 */
[----:B---3--:R-:W-:Y:S01]  /*0840*/  FADD R9, R18, -R9 ;  /* 0x8000000912097221 */ /* 0x008fe20000000000 */
[----:B----4-:R-:W-:-:S03]  /*0850*/  FADD R19, R19, -R10 ;  /* 0x8000000a13137221 */ /* 0x010fc60000000000 */
[----:B------:R-:W-:Y:S01]  /*0860*/  FFMA R4, R9, R9, R4 ;  /* 0x0000000909047223 */ /* 0x000fe20000000004 */
[----:B-----5:R-:W-:-:S03]  /*0870*/  FADD R11, R20, -R11 ;  /* 0x8000000b140b7221 */ /* 0x020fc60000000000 */
[----:B------:R-:W-:Y:S01]  /*0880*/  FFMA R4, R19, R19, R4 ;  /* 0x0000001313047223 */ /* 0x000fe20000000004 */
[----:B0-----:R-:W-:-:S03]  /*0890*/  FADD R21, R21, -R12 ;  /* 0x8000000c15157221 */ /* 0x001fc60000000000 */
[----:B------:R-:W-:Y:S01]  /*08a0*/  FFMA R4, R11, R11, R4 ;  /* 0x0000000b0b047223 */ /* 0x000fe20000000004 */
[----:B------:R-:W-:-:S03]  /*08b0*/  FADD R13, R0, -R13 ;  /* 0x8000000d000d7221 */ /* 0x000fc60000000000 */
[----:B------:R-:W-:Y:S01]  /*08c0*/  FFMA R4, R21, R21, R4 ;  /* 0x0000001515047223 */ /* 0x000fe20000000004 */
[----:B------:R-:W-:-:S03]  /*08d0*/  FADD R5, R5, -R14 ;  /* 0x8000000e05057221 */ /* 0x000fc60000000000 */
[----:B------:R-:W-:Y:S01]  /*08e0*/  FFMA R4, R13, R13, R4 ;  /* 0x0000000d0d047223 */ /* 0x000fe20000000004 */
[----:B------:R-:W-:-:S03]  /*08f0*/  FADD R15, R6, -R15 ;  /* 0x8000000f060f7221 */ /* 0x000fc60000000000 */
[----:B------:R-:W-:-:S04]  /*0900*/  FFMA R4, R5, R5, R4 ;  /* 0x0000000505047223 */ /* 0x000fc80000000004 */
[----:B------:R-:W-:-:S07]  /*0910*/  FFMA R4, R15, R15, R4 ;  /* 0x0000000f0f047223 */ /* 0x000fce0000000004 */
.L_x_6:
        /* <DEDUP_REMOVED lines=11> */
[----:B------:R-:W5:Y:S01]  /*09d0*/  LDG.E R12, desc[UR12][R6.64+0xc] ;  /* 0x00000c0c060c7981 */ /* 0x000f62000c1e1900 */
[----:B------:R-:W0:Y:S01]  /*09e0*/  S2UR UR7, SR_CgaCtaId ;  /* 0x00000000000779c3 */ /* 0x000e220000008800 */
[----:B------:R-:W-:-:S02]  /*09f0*/  UMOV UR6, 0x400 ;  /* 0x0000040000067882 */ /* 0x000fc40000000000 */
[----:B0-----:R-:W-:-:S04]  /*0a00*/  ULEA UR6, UR7, UR6, 0x18 ;  /* 0x0000000607067291 */ /* 0x001fc8000f8ec0ff */
[----:B------:R-:W-:Y:S02]  /*0a10*/  ULEA UR6, UR4, UR6, 0x2 ;  /* 0x0000000604067291 */ /* 0x000fe4000f8e10ff */
[----:B------:R-:W-:-:S07]  /*0a20*/  UIADD3 UR4, UPT, UPT, UR4, 0x4, URZ ;  /* 0x0000000404047890 */ /* 0x000fce000fffe0ff */
[----:B------:R-:W2:Y:S02]  /*0a30*/  LDS.128 R8, [UR6] ;  /* 0x00000006ff087984 */ /* 0x000ea40008000c00 */
[----:B--2---:R-:W-:-:S04]  /*0a40*/  FADD R5, R5, -R8 ;  /* 0x8000000805057221 */ /* 0x004fc80000000000 */
[----:B------:R-:W-:Y:S01]  /*0a50*/  FFMA R4, R5, R5, R4 ;  /* 0x0000000505047223 */ /* 0x000fe20000000004 */
[----:B---3--:R-:W-:Y:S01]  /*0a60*/  FADD R9, R0, -R9 ;  /* 0x8000000900097221 */ /* 0x008fe20000000000 */
[----:B----4-:R-:W-:-:S03]  /*0a70*/  FADD R13, R13, -R10 ;  /* 0x8000000a0d0d7221 */ /* 0x010fc60000000000 */
[----:B------:R-:W-:Y:S01]  /*0a80*/  FFMA R4, R9, R9, R4 ;  /* 0x0000000909047223 */ /* 0x000fe20000000004 */
[----:B-----5:R-:W-:-:S03]  /*0a90*/  FADD R11, R12, -R11 ;  /* 0x8000000b0c0b7221 */ /* 0x020fc60000000000 */
[----:B------:R-:W-:-:S04]  /*0aa0*/  FFMA R4, R13, R13, R4 ;  /* 0x0000000d0d047223 */ /* 0x000fc80000000004 */
[----:B------:R-:W-:-:S07]  /*0ab0*/  FFMA R4, R11, R11, R4 ;  /* 0x0000000b0b047223 */ /* 0x000fce0000000004 */
.L_x_7:
[----:B------:R-:W-:Y:S05]  /*0ac0*/  BRA.U !UP1, `(.L_x_3) ;  /* 0x0000000109447547 */ /* 0x000fea000b800000 */
[----:B------:R-:W0:Y:S01]  /*0ad0*/  S2UR UR7, SR_CgaCtaId ;  /* 0x00000000000779c3 */ /* 0x000e220000008800 */
[----:B------:R-:W-:Y:S01]  /*0ae0*/  UMOV UR6, 0x400 ;  /* 0x0000040000067882 */ /* 0x000fe20000000000 */
[----:B------:R-:W-:-:S06]  /*0af0*/  IADD3 R3, PT, PT, R3, UR4, RZ ;  /* 0x0000000403037c10 */ /* 0x000fcc000fffe0ff */
[----:B------:R-:W1:Y:S01]  /*0b00*/  LDC.64 R8, c[0x0][0x380] ;  /* 0x0000e000ff087b82 */ /* 0x000e620000000a00 */
[----:B0-----:R-:W-:Y:S02]  /*0b10*/  ULEA UR7, UR7, UR6, 0x18 ;  /* 0x0000000607077291 */ /* 0x001fe4000f8ec0ff */
[----:B------:R-:W-:Y:S02]  /*0b20*/  UIADD3 UR6, UPT, UPT, -UR5, URZ, URZ ;  /* 0x000000ff05067290 */ /* 0x000fe4000fffe1ff */
[----:B------:R-:W-:-:S12]  /*0b30*/  ULEA UR5, UR4, UR7, 0x2 ;  /* 0x0000000704057291 */ /* 0x000fd8000f8e10ff */
.L_x_8:
[C---:B-1----:R-:W-:Y:S01]  /*0b40*/  IMAD.WIDE R6, R3.reuse, 0x4, R8 ;  /* 0x0000000403067825 */ /* 0x042fe200078e0208 */
[----:B------:R-:W0:Y:S05]  /*0b50*/  LDS R5, [UR5] ;  /* 0x00000005ff057984 */ /* 0x000e2a0008000800 */
[----:B------:R-:W0:Y:S01]  /*0b60*/  LDG.E R6, desc[UR12][R6.64] ;  /* 0x0000000c06067981 */ /* 0x000e22000c1e1900 */
[----:B------:R-:W-:Y:S01]  /*0b70*/  UIADD3 UR6, UPT, UPT, UR6, 0x1, URZ ;  /* 0x0000000106067890 */ /* 0x000fe2000fffe0ff */
[----:B------:R-:W-:Y:S01]  /*0b80*/  IADD3 R3, PT, PT, R3, 0x1, RZ ;  /* 0x0000000103037810 */ /* 0x000fe20007ffe0ff */
[----:B------:R-:W-:Y:S02]  /*0b90*/  UIADD3 UR5, UPT, UPT, UR5, 0x4, URZ ;  /* 0x0000000405057890 */ /* 0x000fe4000fffe0ff */
[----:B------:R-:W-:Y:S01]  /*0ba0*/  UISETP.NE.AND UP0, UPT, UR6, URZ, UPT ;  /* 0x000000ff0600728c */ /* 0x000fe2000bf05270 */
[----:B0-----:R-:W-:-:S04]  /*0bb0*/  FADD R5, R6, -R5 ;  /* 0x8000000506057221 */ /* 0x001fc80000000000 */
[----:B------:R-:W-:-:S04]  /*0bc0*/  FFMA R4, R5, R5, R4 ;  /* 0x0000000505047223 */ /* 0x000fc80000000004 */
[----:B------:R-:W-:Y:S05]  /*0bd0*/  BRA.U UP0, `(.L_x_8) ;  /* 0xfffffffd00d87547 */ /* 0x000fea000b83ffff */
.L_x_3:
[----:B------:R-:W-:Y:S01]  /*0be0*/  IADD3 R0, PT, PT, R4, -0xd000000, RZ ;  /* 0xf300000004007810 */ /* 0x000fe20007ffe0ff */
[----:B------:R0:W1:Y:S01]  /*0bf0*/  MUFU.RSQ R3, R4 ;  /* 0x0000000400037308 */ /* 0x0000620000001400 */
[----:B------:R-:W-:Y:S02]  /*0c00*/  BSSY.RECONVERGENT B0, `(.L_x_9) ;  /* 0x000000c000007945 */ /* 0x000fe40003800200 */
[----:B------:R-:W-:-:S13]  /*0c10*/  ISETP.GT.U32.AND P0, PT, R0, 0x727fffff, PT ;  /* 0x727fffff0000780c */ /* 0x000fda0003f04070 */
[----:B0-----:R-:W-:Y:S05]  /*0c20*/  @!P0 BRA `(.L_x_10) ;  /* 0x0000000000148947 */ /* 0x001fea0003800000 */
[----:B------:R-:W-:Y:S02]  /*0c30*/  MOV R0, R4 ;  /* 0x0000000400007202 */ /* 0x000fe40000000f00 */
[----:B------:R-:W-:-:S07]  /*0c40*/  MOV R8, 0xc60 ;  /* 0x00000c6000087802 */ /* 0x000fce0000000f00 */
[----:B-1----:R-:W-:Y:S05]  /*0c50*/  CALL.REL.NOINC `($__internal_0_$__cuda_sm20_sqrt_rn_f32_slowpath) ;  /* 0x00000000002c7944 */ /* 0x002fea0003c00000 */
[----:B------:R-:W-:Y:S01]  /*0c60*/  MOV R7, R3 ;  /* 0x0000000300077202 */ /* 0x000fe20000000f00 */
[----:B------:R-:W-:Y:S06]  /*0c70*/  BRA `(.L_x_11) ;  /* 0x0000000000107947 */ /* 0x000fec0003800000 */
.L_x_10:
[C---:B-1----:R-:W-:Y:S01]  /*0c80*/  FMUL.FTZ R7, R3.reuse, R4 ;  /* 0x0000000403077220 */ /* 0x042fe20000410000 */
[----:B------:R-:W-:-:S03]  /*0c90*/  FMUL.FTZ R0, R3, 0.5 ;  /* 0x3f00000003007820 */ /* 0x000fc60000410000 */
[----:B------:R-:W-:-:S04]  /*0ca0*/  FFMA R4, -R7, R7, R4 ;  /* 0x0000000707047223 */ /* 0x000fc80000000104 */
[----:B------:R-:W-:-:S07]  /*0cb0*/  FFMA R7, R4, R0, R7 ;  /* 0x0000000004077223 */ /* 0x000fce0000000007 */
.L_x_11:
[----:B------:R-:W-:Y:S05]  /*0cc0*/  BSYNC.RECONVERGENT B0 ;  /* 0x0000000000007941 */ /* 0x000fea0003800200 */
.L_x_9:
[----:B------:R-:W0:Y:S02]  /*0cd0*/  LDC.64 R4, c[0x0][0x390] ;  /* 0x0000e400ff047b82 */ /* 0x000e240000000a00 */
[----:B0-----:R-:W-:-:S05]  /*0ce0*/  IMAD.WIDE R2, R2, 0x4, R4 ;  /* 0x0000000402027825 */ /* 0x001fca00078e0204 */
[----:B------:R-:W-:Y:S01]  /*0cf0*/  STG.E desc[UR12][R2.64], R7 ;  /* 0x0000000702007986 */ /* 0x000fe2000c10190c */
[----:B------:R-:W-:Y:S05]  /*0d00*/  EXIT ;  /* 0x000000000000794d */ /* 0x000fea0003800000 */
        .weak           $__internal_0_$__cuda_sm20_sqrt_rn_f32_slowpath
        .type           $__internal_0_$__cuda_sm20_sqrt_rn_f32_slowpath,@function
        .size           $__internal_0_$__cuda_sm20_sqrt_rn_f32_slowpath,(.L_x_25 - $__internal_0_$__cuda_sm20_sqrt_rn_f32_slowpath)
$__internal_0_$__cuda_sm20_sqrt_rn_f32_slowpath:
[----:B------:R-:W-:-:S13]  /*0d10*/  LOP3.LUT P0, RZ, R0, 0x7fffffff, RZ, 0xc0, !PT ;  /* 0x7fffffff00ff7812 */ /* 0x000fda000780c0ff */
[----:B------:R-:W-:Y:S01]  /*0d20*/  @!P0 MOV R3, R0 ;  /* 0x0000000000038202 */ /* 0x000fe20000000f00 */
[----:B------:R-:W-:Y:S06]  /*0d30*/  @!P0 BRA `(.L_x_12) ;  /* 0x0000000000408947 */ /* 0x000fec0003800000 */
[----:B------:R-:W-:-:S13]  /*0d40*/  FSETP.GEU.FTZ.AND P0, PT, R0, RZ, PT ;  /* 0x000000ff0000720b */ /* 0x000fda0003f1e000 */
[----:B------:R-:W-:Y:S01]  /*0d50*/  @!P0 MOV R3, 0x7fffffff ;  /* 0x7fffffff00038802 */ /* 0x000fe20000000f00 */
[----:B------:R-:W-:Y:S06]  /*0d60*/  @!P0 BRA `(.L_x_12) ;  /* 0x0000000000348947 */ /* 0x000fec0003800000 */
[----:B------:R-:W-:-:S13]  /*0d70*/  FSETP.GTU.FTZ.AND P0, PT, |R0|, +INF , PT ;  /* 0x7f8000000000780b */ /* 0x000fda0003f1c200 */
[----:B------:R-:W-:Y:S01]  /*0d80*/  @P0 FADD.FTZ R3, R0, 1 ;  /* 0x3f80000000030421 */ /* 0x000fe20000010000 */
[----:B------:R-:W-:Y:S06]  /*0d90*/  @P0 BRA `(.L_x_12) ;  /* 0x0000000000280947 */ /* 0x000fec0003800000 */
[----:B------:R-:W-:-:S13]  /*0da0*/  FSETP.NEU.FTZ.AND P0, PT, |R0|, +INF , PT ;  /* 0x7f8000000000780b */ /* 0x000fda0003f1d200 */
[----:B------:R-:W-:-:S04]  /*0db0*/  @P0 FFMA R4, R0, 1.84467440737095516160e+19, RZ ;  /* 0x5f80000000040823 */ /* 0x000fc800000000ff */
[----:B------:R-:W0:Y:S02]  /*0dc0*/  @P0 MUFU.RSQ R3, R4 ;  /* 0x0000000400030308 */ /* 0x000e240000001400 */
[----:B0-----:R-:W-:Y:S01]  /*0dd0*/  @P0 FMUL.FTZ R5, R4, R3 ;  /* 0x0000000304050220 */ /* 0x001fe20000410000 */
[----:B------:R-:W-:Y:S01]  /*0de0*/  @P0 FMUL.FTZ R7, R3, 0.5 ;  /* 0x3f00000003070820 */ /* 0x000fe20000410000 */
[----:B------:R-:W-:Y:S02]  /*0df0*/  @!P0 MOV R3, R0 ;  /* 0x0000000000038202 */ /* 0x000fe40000000f00 */
[----:B------:R-:W-:-:S04]  /*0e00*/  @P0 FADD.FTZ R6, -R5, -RZ ;  /* 0x800000ff05060221 */ /* 0x000fc80000010100 */
[----:B------:R-:W-:-:S04]  /*0e10*/  @P0 FFMA R6, R5, R6, R4 ;  /* 0x0000000605060223 */ /* 0x000fc80000000004 */
[----:B------:R-:W-:-:S04]  /*0e20*/  @P0 FFMA R6, R6, R7, R5 ;  /* 0x0000000706060223 */ /* 0x000fc80000000005 */
[----:B------:R-:W-:-:S07]  /*0e30*/  @P0 FMUL.FTZ R3, R6, 2.3283064365386962891e-10 ;  /* 0x2f80000006030820 */ /* 0x000fce0000410000 */
.L_x_12:
[----:B------:R-:W-:Y:S01]  /*0e40*/  HFMA2 R5, -RZ, RZ, 0, 0 ;  /* 0x00000000ff057431 */ /* 0x000fe200000001ff */
[----:B------:R-:W-:-:S04]  /*0e50*/  MOV R4, R8 ;  /* 0x0000000800047202 */ /* 0x000fc80000000f00 */
[----:B------:R-:W-:Y:S05]  /*0e60*/  RET.REL.NODEC R4 `(euclideanDistanceShared) ;  /* 0xfffffff004647950 */ /* 0x000fea0003c3ffff */
.L_x_13:
[----:B------:R-:W-:-:S00]  /*0e70*/  BRA `(.L_x_13) ;  /* 0xfffffffc00fc7947 */ /* 0x000fc0000383ffff */
[----:B------:R-:W-:-:S00]  /*0e80*/  NOP ;  /* 0x0000000000007918 */ /* 0x000fc00000000000 */
[----:B------:R-:W-:-:S00]  /*0e90*/  NOP ;  /* 0x0000000000007918 */ /* 0x000fc00000000000 */
[----:B------:R-:W-:-:S00]  /*0ea0*/  NOP ;  /* 0x0000000000007918 */ /* 0x000fc00000000000 */
[----:B------:R-:W-:-:S00]  /*0eb0*/  NOP ;  /* 0x0000000000007918 */ /* 0x000fc00000000000 */
[----:B------:R-:W-:-:S00]  /*0ec0*/  NOP ;  /* 0x0000000000007918 */ /* 0x000fc00000000000 */
[----:B------:R-:W-:-:S00]  /*0ed0*/  NOP ;  /* 0x0000000000007918 */ /* 0x000fc00000000000 */
[----:B------:R-:W-:-:S00]  /*0ee0*/  NOP ;  /* 0x0000000000007918 */ /* 0x000fc00000000000 */
[----:B------:R-:W-:-:S00]  /*0ef0*/  NOP ;  /* 0x0000000000007918 */ /* 0x000fc00000000000 */
.L_x_25:


//--------------------- .text.euclideanDistance   --------------------------
	.section	.text.euclideanDistance,"ax",@progbits
	.align	128
        .global         euclideanDistance
        .type           euclideanDistance,@function
        .size           euclideanDistance,(.L_x_26 - euclideanDistance)
        .other          euclideanDistance,@"STO_CUDA_ENTRY STV_DEFAULT"
euclideanDistance:
.text.euclideanDistance:
[----:B------:R-:W-:Y:S01]  /*0000*/  LDC R1, c[0x0][0x37c] ;  /* 0x0000df00ff017b82 */ /* 0x000fe20000000800 */
[----:B------:R-:W0:Y:S07]  /*0010*/  S2R R3, SR_TID.X ;  /* 0x0000000000037919 */ /* 0x000e2e0000002100 */
[----:B------:R-:W0:Y:S01]  /*0020*/  S2UR UR4, SR_CTAID.X ;  /* 0x00000000000479c3 */ /* 0x000e220000002500 */
[----:B------:R-:W1:Y:S07]  /*0030*/  LDCU UR5, c[0x0][0x398] ;  /* 0x00007300ff0577ac */ /* 0x000e6e0008000800 */
[----:B------:R-:W0:Y:S02]  /*0040*/  LDC R6, c[0x0][0x360] ;  /* 0x0000d800ff067b82 */ /* 0x000e240000000800 */
[----:B0-----:R-:W-:-:S05]  /*0050*/  IMAD R6, R6, UR4, R3 ;  /* 0x0000000406067c24 */ /* 0x001fca000f8e0203 */
[----:B-1----:R-:W-:-:S13]  /*0060*/  ISETP.GE.AND P0, PT, R6, UR5, PT ;  /* 0x0000000506007c0c */ /* 0x002fda000bf06270 */
[----:B------:R-:W-:Y:S05]  /*0070*/  @P0 EXIT ;  /* 0x000000000000094d */ /* 0x000fea0003800000 */
[----:B------:R-:W0:Y:S01]  /*0080*/  LDCU UR8, c[0x0][0x39c] ;  /* 0x00007380ff0877ac */ /* 0x000e220008000800 */
[----:B------:R-:W-:Y:S01]  /*0090*/  HFMA2 R13, -RZ, RZ, 0, 0 ;  /* 0x00000000ff0d7431 */ /* 0x000fe200000001ff */
[----:B------:R-:W1:Y:S01]  /*00a0*/  LDCU.64 UR16, c[0x0][0x358] ;  /* 0x00006b00ff1077ac */ /* 0x000e620008000a00 */
[----:B0-----:R-:W-:-:S09]  /*00b0*/  UISETP.GE.AND UP0, UPT, UR8, 0x1, UPT ;  /* 0x000000010800788c */ /* 0x001fd2000bf06270 */
[----:B-1----:R-:W-:Y:S05]  /*00c0*/  BRA.U !UP0, `(.L_x_14) ;  /* 0x0000000908d87547 */ /* 0x002fea000b800000 */
[----:B------:R-:W-:Y:S02]  /*00d0*/  UISETP.GE.U32.AND UP1, UPT, UR8, 0x10, UPT ;  /* 0x000000100800788c */ /* 0x000fe4000bf26070 */
[----:B------:R-:W-:Y:S01]  /*00e0*/  IMAD R0, R6, UR8, RZ ;  /* 0x0000000806007c24 */ /* 0x000fe2000f8e02ff */
[----:B------:R-:W-:Y:S01]  /*00f0*/  ULOP3.LUT UR9, UR8, 0xf, URZ, 0xc0, !UPT ;  /* 0x0000000f08097892 */ /* 0x000fe2000f8ec0ff */
[----:B------:R-:W-:Y:S02]  /*0100*/  MOV R13, RZ ;  /* 0x000000ff000d7202 */ /* 0x000fe40000000f00 */
[----:B------:R-:W-:Y:S01]  /*0110*/  MOV R7, RZ ;  /* 0x000000ff00077202 */ /* 0x000fe20000000f00 */
[----:B------:R-:W-:Y:S02]  /*0120*/  UISETP.NE.AND UP0, UPT, UR9, URZ, UPT ;  /* 0x000000ff0900728c */ /* 0x000fe4000bf05270 */
[----:B------:R-:W-:Y:S09]  /*0130*/  BRA.U !UP1, `(.L_x_15) ;  /* 0x0000000509547547 */ /* 0x000ff2000b800000 */
[----:B------:R-:W0:Y:S01]  /*0140*/  LDCU.128 UR12, c[0x0][0x380] ;  /* 0x00007000ff0c77ac */ /* 0x000e220008000c00 */
[----:B------:R-:W-:Y:S02]  /*0150*/  MOV R13, RZ ;  /* 0x000000ff000d7202 */ /* 0x000fe40000000f00 */
[----:B------:R-:W-:Y:S01]  /*0160*/  MOV R8, R0 ;  /* 0x0000000000087202 */ /* 0x000fe20000000f00 */
[----:B------:R-:W-:-:S04]  /*0170*/  ULOP3.LUT UR10, UR8, 0x7ffffff0, URZ, 0xc0, !UPT ;  /* 0x7ffffff0080a7892 */ /* 0x000fc8000f8ec0ff */
[----:B------:R-:W-:Y:S02]  /*0180*/  UIADD3 UR11, UPT, UPT, -UR10, URZ, URZ ;  /* 0x000000ff0a0b7290 */ /* 0x000fe4000fffe1ff */
[----:B------:R-:W-:Y:S01]  /*0190*/  MOV R7, UR10 ;  /* 0x0000000a00077c02 */ /* 0x000fe20008000f00 */
[----:B0-----:R-:W-:Y:S02]  /*01a0*/  UIADD3 UR4, UP2, UPT, UR14, 0x20, URZ ;  /* 0x000000200e047890 */ /* 0x001fe4000ff5e0ff */
[----:B------:R-:W-:Y:S02]  /*01b0*/  UIADD3 UR6, UP1, UPT, UR12, 0x20, URZ ;  /* 0x000000200c067890 */ /* 0x000fe4000ff3e0ff */
[----:B------:R-:W-:Y:S02]  /*01c0*/  UIADD3.X UR5, UPT, UPT, URZ, UR15, URZ, UP2, !UPT ;  /* 0x0000000fff057290 */ /* 0x000fe400097fe4ff */
[----:B------:R-:W-:Y:S01]  /*01d0*/  MOV R2, UR4 ;  /* 0x0000000400027c02 */ /* 0x000fe20008000f00 */
[----:B------:R-:W-:-:S03]  /*01e0*/  UIADD3.X UR7, UPT, UPT, URZ, UR13, URZ, UP1, !UPT ;  /* 0x0000000dff077290 */ /* 0x000fc60008ffe4ff */
[----:B------:R-:W-:-:S09]  /*01f0*/  MOV R3, UR5 ;  /* 0x0000000500037c02 */ /* 0x000fd20008000f00 */
.L_x_16:
[----:B------:R-:W-:Y:S01]  /*0200*/  MOV R4, UR6 ;  /* 0x0000000600047c02 */ /* 0x000fe20008000f00 */
[----:B------:R-:W2:Y:S01]  /*0210*/  LDG.E R10, desc[UR16][R2.64+-0x20] ;  /* 0xffffe010020a7981 */ /* 0x000ea2000c1e1900 */
[----:B------:R-:W-:-:S03]  /*0220*/  MOV R5, UR7 ;  /* 0x0000000700057c02 */ /* 0x000fc60008000f00 */
[----:B------:R-:W3:Y:S01]  /*0230*/  LDG.E R25, desc[UR16][R2.64+-0x1c] ;  /* 0xffffe41002197981 */ /* 0x000ee2000c1e1900 */
[----:B------:R-:W-:-:S03]  /*0240*/  IMAD.WIDE R4, R8, 0x4, R4 ;  /* 0x0000000408047825 */ /* 0x000fc600078e0204 */
[----:B------:R-:W4:Y:S04]  /*0250*/  LDG.E R15, desc[UR16][R2.64+-0x18] ;  /* 0xffffe810020f7981 */ /* 0x000f28000c1e1900 */
        /* <DEDUP_REMOVED lines=12> */
[----:B------:R-:W5:Y:S01]  /*0320*/  LDG.E R27, desc[UR16][R2.64+0x1c] ;  /* 0x00001c10021b7981 */ /* 0x000f62000c1e1900 */
[----:B--2---:R-:W-:-:S03]  /*0330*/  FADD R14, R9, -R10 ;  /* 0x8000000a090e7221 */ /* 0x004fc60000000000 */
[----:B------:R-:W2:Y:S01]  /*0340*/  LDG.E R9, desc[UR16][R2.64+-0x4] ;  /* 0xfffffc1002097981 */ /* 0x000ea2000c1e1900 */
[----:B------:R-:W-:Y:S01]  /*0350*/  FFMA R23, R14, R14, R13 ;  /* 0x0000000e0e177223 */ /* 0x000fe2000000000d */
[----:B---3--:R-:W-:Y:S02]  /*0360*/  FADD R24, R24, -R25 ;  /* 0x8000001918187221 */ /* 0x008fe40000000000 */
[----:B------:R-:W2:Y:S02]  /*0370*/  LDG.E R10, desc[UR16][R4.64+-0x4] ;  /* 0xfffffc10040a7981 */ /* 0x000ea4000c1e1900 */
[----:B------:R-:W-:Y:S01]  /*0380*/  FFMA R23, R24, R24, R23 ;  /* 0x0000001818177223 */ /* 0x000fe20000000017 */
[----:B----4-:R-:W-:Y:S01]  /*0390*/  FADD R24, R16, -R15 ;  /* 0x8000000f10187221 */ /* 0x010fe20000000000 */
[----:B------:R-:W3:Y:S04]  /*03a0*/  LDG.E R14, desc[UR16][R2.64] ;  /* 0x00000010020e7981 */ /* 0x000ee8000c1e1900 */
[----:B------:R-:W3:Y:S01]  /*03b0*/  LDG.E R13, desc[UR16][R4.64] ;  /* 0x00000010040d7981 */ /* 0x000ee2000c1e1900 */
[----:B------:R-:W-:Y:S01]  /*03c0*/  FFMA R23, R24, R24, R23 ;  /* 0x0000001818177223 */ /* 0x000fe20000000017 */
[----:B-----5:R-:W-:-:S02]  /*03d0*/  FADD R24, R18, -R17 ;  /* 0x8000001112187221 */ /* 0x020fc40000000000 */
[----:B------:R-:W4:Y:S04]  /*03e0*/  LDG.E R15, desc[UR16][R2.64+0x4] ;  /* 0x00000410020f7981 */ /* 0x000f28000c1e1900 */
[----:B------:R-:W4:Y:S01]  /*03f0*/  LDG.E R16, desc[UR16][R4.64+0x4] ;  /* 0x0000041004107981 */ /* 0x000f22000c1e1900 */
[----:B------:R-:W-:Y:S01]  /*0400*/  FFMA R23, R24, R24, R23 ;  /* 0x0000001818177223 */ /* 0x000fe20000000017 */
[----:B------:R-:W-:Y:S02]  /*0410*/  FADD R24, R20, -R19 ;  /* 0x8000001314187221 */ /* 0x000fe40000000000 */
[----:B------:R-:W5:Y:S04]  /*0420*/  LDG.E R17, desc[UR16][R2.64+0x8] ;  /* 0x0000081002117981 */ /* 0x000f68000c1e1900 */
[----:B------:R-:W5:Y:S01]  /*0430*/  LDG.E R18, desc[UR16][R4.64+0x8] ;  /* 0x0000081004127981 */ /* 0x000f62000c1e1900 */
[----:B------:R-:W-:Y:S01]  /*0440*/  FFMA R23, R24, R24, R23 ;  /* 0x0000001818177223 */ /* 0x000fe20000000017 */
[----:B------:R-:W-:-:S02]  /*0450*/  FADD R24, R22, -R21 ;  /* 0x8000001516187221 */ /* 0x000fc40000000000 */
[----:B------:R-:W5:Y:S04]  /*0460*/  LDG.E R19, desc[UR16][R2.64+0xc] ;  /* 0x00000c1002137981 */ /* 0x000f68000c1e1900 */
[----:B------:R-:W5:Y:S01]  /*0470*/  LDG.E R20, desc[UR16][R4.64+0xc] ;  /* 0x00000c1004147981 */ /* 0x000f62000c1e1900 */
[----:B------:R-:W-:-:S03]  /*0480*/  FFMA R23, R24, R24, R23 ;  /* 0x0000001818177223 */ /* 0x000fc60000000017 */
[----:B------:R-:W5:Y:S04]  /*0490*/  LDG.E R21, desc[UR16][R2.64+0x10] ;  /* 0x0000101002157981 */ /* 0x000f68000c1e1900 */
[----:B------:R-:W5:Y:S01]  /*04a0*/  LDG.E R22, desc[UR16][R4.64+0x10] ;  /* 0x0000101004167981 */ /* 0x000f62000c1e1900 */
[----:B------:R-:W-:-:S03]  /*04b0*/  FADD R28, R11, -R12 ;  /* 0x8000000c0b1c7221 */ /* 0x000fc60000000000 */
[----:B------:R-:W5:Y:S04]  /*04c0*/  LDG.E R24, desc[UR16][R2.64+0x14] ;  /* 0x0000141002187981 */ /* 0x000f68000c1e1900 */
[----:B------:R-:W5:Y:S04]  /*04d0*/  LDG.E R25, desc[UR16][R4.64+0x14] ;  /* 0x0000141004197981 */ /* 0x000f68000c1e1900 */
[----:B------:R0:W5:Y:S04]  /*04e0*/  LDG.E R11, desc[UR16][R2.64+0x18] ;  /* 0x00001810020b7981 */ /* 0x000168000c1e1900 */
[----:B------:R-:W5:Y:S01]  /*04f0*/  LDG.E R12, desc[UR16][R4.64+0x18] ;  /* 0x00001810040c7981 */ /* 0x000f62000c1e1900 */
[----:B------:R-:W-:Y:S01]  /*0500*/  FFMA R23, R28, R28, R23 ;  /* 0x0000001c1c177223 */ /* 0x000fe20000000017 */
[----:B------:R-:W-:-:S04]  /*0510*/  UIADD3 UR11, UPT, UPT, UR11, 0x10, URZ ;  /* 0x000000100b0b7890 */ /* 0x000fc8000fffe0ff */
[----:B------:R-:W-:Y:S01]  /*0520*/  UISETP.NE.AND UP1, UPT, UR11, URZ, UPT ;  /* 0x000000ff0b00728c */ /* 0x000fe2000bf25270 */
[----:B0-----:R-:W-:Y:S01]  /*0530*/  IADD3 R2, P0, PT, R2, 0x40, RZ ;  /* 0x0000004002027810 */ /* 0x001fe20007f1e0ff */
[----:B------:R-:W-:Y:S01]  /*0540*/  FADD R26, R26, -R27 ;  /* 0x8000001b1a1a7221 */ /* 0x000fe20000000000 */
[----:B------:R-:W-:Y:S02]  /*0550*/  IADD3 R8, PT, PT, R8, 0x10, RZ ;  /* 0x0000001008087810 */ /* 0x000fe40007ffe0ff */
[----:B------:R-:W-:Y:S01]  /*0560*/  IADD3.X R3, PT, PT, RZ, R3, RZ, P0, !PT ;  /* 0x00000003ff037210 */ /* 0x000fe200007fe4ff */
[----:B--2---:R-:W-:-:S04]  /*0570*/  FADD R10, R10, -R9 ;  /* 0x800000090a0a7221 */ /* 0x004fc80000000000 */
[----:B------:R-:W-:Y:S01]  /*0580*/  FFMA R23, R10, R10, R23 ;  /* 0x0000000a0a177223 */ /* 0x000fe20000000017 */
[----:B---3--:R-:W-:-:S04]  /*0590*/  FADD R14, R13, -R14 ;  /* 0x8000000e0d0e7221 */ /* 0x008fc80000000000 */
[----:B------:R-:W-:Y:S01]  /*05a0*/  FFMA R23, R14, R14, R23 ;  /* 0x0000000e0e177223 */ /* 0x000fe20000000017 */
[----:B----4-:R-:W-:-:S04]  /*05b0*/  FADD R16, R16, -R15 ;  /* 0x8000000f10107221 */ /* 0x010fc80000000000 */
[----:B------:R-:W-:Y:S01]  /*05c0*/  FFMA R23, R16, R16, R23 ;  /* 0x0000001010177223 */ /* 0x000fe20000000017 */
[----:B-----5:R-:W-:-:S04]  /*05d0*/  FADD R18, R18, -R17 ;  /* 0x8000001112127221 */ /* 0x020fc80000000000 */
[----:B------:R-:W-:Y:S01]  /*05e0*/  FFMA R23, R18, R18, R23 ;  /* 0x0000001212177223 */ /* 0x000fe20000000017 */
[----:B------:R-:W-:-:S04]  /*05f0*/  FADD R20, R20, -R19 ;  /* 0x8000001314147221 */ /* 0x000fc80000000000 */
[----:B------:R-:W-:Y:S01]  /*0600*/  FFMA R23, R20, R20, R23 ;  /* 0x0000001414177223 */ /* 0x000fe20000000017 */
[----:B------:R-:W-:-:S04]  /*0610*/  FADD R22, R22, -R21 ;  /* 0x8000001516167221 */ /* 0x000fc80000000000 */
[----:B------:R-:W-:Y:S01]  /*0620*/  FFMA R23, R22, R22, R23 ;  /* 0x0000001616177223 */ /* 0x000fe20000000017 */
[----:B------:R-:W-:-:S04]  /*0630*/  FADD R24, R25, -R24 ;  /* 0x8000001819187221 */ /* 0x000fc80000000000 */
[----:B------:R-:W-:Y:S01]  /*0640*/  FFMA R23, R24, R24, R23 ;  /* 0x0000001818177223 */ /* 0x000fe20000000017 */
[----:B------:R-:W-:-:S04]  /*0650*/  FADD R12, R12, -R11 ;  /* 0x8000000b0c0c7221 */ /* 0x000fc80000000000 */
[----:B------:R-:W-:-:S04]  /*0660*/  FFMA R23, R12, R12, R23 ;  /* 0x0000000c0c177223 */ /* 0x000fc80000000017 */
[----:B------:R-:W-:Y:S01]  /*0670*/  FFMA R13, R26, R26, R23 ;  /* 0x0000001a1a0d7223 */ /* 0x000fe20000000017 */
[----:B------:R-:W-:Y:S06]  /*0680*/  BRA.U UP1, `(.L_x_16) ;  /* 0xfffffff901dc7547 */ /* 0x000fec000b83ffff */
.L_x_15:
[----:B------:R-:W-:Y:S05]  /*0690*/  BRA.U !UP0, `(.L_x_14) ;  /* 0x0000000508647547 */ /* 0x000fea000b800000 */
[----:B------:R-:W-:Y:S02]  /*06a0*/  UISETP.GE.U32.AND UP0, UPT, UR9, 0x8, UPT ;  /* 0x000000080900788c */ /* 0x000fe4000bf06070 */
[----:B------:R-:W-:-:S04]  /*06b0*/  ULOP3.LUT UR5, UR8, 0x7, URZ, 0xc0, !UPT ;  /* 0x0000000708057892 */ /* 0x000fc8000f8ec0ff */
[----:B------:R-:W-:-:S03]  /*06c0*/  UISETP.NE.AND UP1, UPT, UR5, URZ, UPT ;  /* 0x000000ff0500728c */ /* 0x000fc6000bf25270 */
[----:B------:R-:W-:Y:S08]  /*06d0*/  BRA.U !UP0, `(.L_x_17) ;  /* 0x0000000108987547 */ /* 0x000ff0000b800000 */
[----:B------:R-:W0:Y:S01]  /*06e0*/  LDC.64 R4, c[0x0][0x380] ;  /* 0x0000e000ff047b82 */ /* 0x000e220000000a00 */
[----:B------:R-:W-:-:S07]  /*06f0*/  IADD3 R9, PT, PT, R0, R7, RZ ;  /* 0x0000000700097210 */ /* 0x000fce0007ffe0ff */
[----:B------:R-:W1:Y:S01]  /*0700*/  LDC.64 R2, c[0x0][0x388] ;  /* 0x0000e200ff027b82 */ /* 0x000e620000000a00 */
[----:B0-----:R-:W-:-:S05]  /*0710*/  IMAD.WIDE R4, R9, 0x4, R4 ;  /* 0x0000000409047825 */ /* 0x001fca00078e0204 */
[----:B------:R-:W2:Y:S01]  /*0720*/  LDG.E R18, desc[UR16][R4.64] ;  /* 0x0000001004127981 */ /* 0x000ea2000c1e1900 */
[----:B-1----:R-:W-:-:S03]  /*0730*/  IMAD.WIDE.U32 R2, R7, 0x4, R2 ;  /* 0x0000000407027825 */ /* 0x002fc600078e0002 */
[----:B------:R-:W3:Y:S04]  /*0740*/  LDG.E R20, desc[UR16][R4.64+0x4] ;  /* 0x0000041004147981 */ /* 0x000ee8000c1e1900 */
[----:B------:R-:W2:Y:S04]  /*0750*/  LDG.E R21, desc[UR16][R2.64] ;  /* 0x0000001002157981 */ /* 0x000ea8000c1e1900 */
[----:B------:R-:W3:Y:S04]  /*0760*/  LDG.E R23, desc[UR16][R2.64+0x4] ;  /* 0x0000041002177981 */ /* 0x000ee8000c1e1900 */
[----:B------:R-:W4:Y:S04]  /*0770*/  LDG.E R22, desc[UR16][R4.64+0x8] ;  /* 0x0000081004167981 */ /* 0x000f28000c1e1900 */
        /* <DEDUP_REMOVED lines=11> */
[----:B------:R-:W-:Y:S01]  /*0830*/  IADD3 R7, PT, PT, R7, 0x8, RZ ;  /* 0x0000000807077810 */ /* 0x000fe20007ffe0ff */
        /* <DEDUP_REMOVED lines=15> */
[----:B------:R-:W-:-:S07]  /*0930*/  FFMA R13, R16, R16, R13 ;  /* 0x00000010100d7223 */ /* 0x000fce000000000d */
.L_x_17:
        /* <DEDUP_REMOVED lines=26> */
[----:B------:R-:W-:-:S07]  /*0ae0*/  FFMA R13, R17, R17, R8 ;  /* 0x00000011110d7223 */ /* 0x000fce0000000008 */
.L_x_18:
[----:B------:R-:W-:Y:S05]  /*0af0*/  BRA.U !UP1, `(.L_x_14) ;  /* 0x00000001094c7547 */ /* 0x000fea000b800000 */
[----:B------:R-:W0:Y:S01]  /*0b00*/  LDC.64 R4, c[0x0][0x388] ;  /* 0x0000e200ff047b82 */ /* 0x000e220000000a00 */
[----:B------:R-:W-:-:S07]  /*0b10*/  UIADD3 UR4, UPT, UPT, -UR4, URZ, URZ ;  /* 0x000000ff04047290 */ /* 0x000fce000fffe1ff */
[----:B------:R-:W1:Y:S01]  /*0b20*/  LDC.64 R2, c[0x0][0x380] ;  /* 0x0000e000ff027b82 */ /* 0x000e620000000a00 */
[----:B0-----:R-:W-:Y:S01]  /*0b30*/  IMAD.WIDE.U32 R4, R7, 0x4, R4 ;  /* 0x0000000407047825 */ /* 0x001fe200078e0004 */
[----:B------:R-:W-:Y:S02]  /*0b40*/  IADD3 R7, PT, PT, R0, R7, RZ ;  /* 0x0000000700077210 */ /* 0x000fe40007ffe0ff */
[----:B------:R-:W-:Y:S02]  /*0b50*/  MOV R8, R4 ;  /* 0x0000000400087202 */ /* 0x000fe40000000f00 */
[----:B------:R-:W-:-:S07]  /*0b60*/  MOV R11, R5 ;  /* 0x00000005000b7202 */ /* 0x000fce0000000f00 */
.L_x_19:
[----:B-1----:R-:W-:Y:S01]  /*0b70*/  IMAD.WIDE R4, R7, 0x4, R2 ;  /* 0x0000000407047825 */ /* 0x002fe200078e0202 */
[----:B------:R-:W-:-:S05]  /*0b80*/  MOV R9, R11 ;  /* 0x0000000b00097202 */ /* 0x000fca0000000f00 */
[----:B------:R-:W2:Y:S04]  /*0b90*/  LDG.E R4, desc[UR16][R4.64] ;  /* 0x0000001004047981 */ /* 0x000ea8000c1e1900 */
[----:B------:R0:W2:Y:S01]  /*0ba0*/  LDG.E R9, desc[UR16][R8.64] ;  /* 0x0000001008097981 */ /* 0x0000a2000c1e1900 */
[----:B------:R-:W-:Y:S01]  /*0bb0*/  UIADD3 UR4, UPT, UPT, UR4, 0x1, URZ ;  /* 0x0000000104047890 */ /* 0x000fe2000fffe0ff */
[----:B------:R-:W-:-:S03]  /*0bc0*/  IADD3 R7, PT, PT, R7, 0x1, RZ ;  /* 0x0000000107077810 */ /* 0x000fc60007ffe0ff */
[----:B------:R-:W-:Y:S01]  /*0bd0*/  UISETP.NE.AND UP0, UPT, UR4, URZ, UPT ;  /* 0x000000ff0400728c */ /* 0x000fe2000bf05270 */
[----:B0-----:R-:W-:-:S04]  /*0be0*/  IADD3 R8, P0, PT, R8, 0x4, RZ ;  /* 0x0000000408087810 */ /* 0x001fc80007f1e0ff */
[----:B------:R-:W-:Y:S01]  /*0bf0*/  IADD3.X R11, PT, PT, RZ, R11, RZ, P0, !PT ;  /* 0x0000000bff0b7210 */ /* 0x000fe200007fe4ff */
[----:B--2---:R-:W-:-:S04]  /*0c00*/  FADD R0, R4, -R9 ;  /* 0x8000000904007221 */ /* 0x004fc80000000000 */
[----:B------:R-:W-:Y:S01]  /*0c10*/  FFMA R13, R0, R0, R13 ;  /* 0x00000000000d7223 */ /* 0x000fe2000000000d */
[----:B------:R-:W-:Y:S06]  /*0c20*/  BRA.U UP0, `(.L_x_19) ;  /* 0xfffffffd00d07547 */ /* 0x000fec000b83ffff */
.L_x_14:
[----:B------:R-:W-:Y:S01]  /*0c30*/  IADD3 R0, PT, PT, R13, -0xd000000, RZ ;  /* 0xf30000000d007810 */ /* 0x000fe20007ffe0ff */
[----:B------:R0:W1:Y:S01]  /*0c40*/  MUFU.RSQ R2, R13 ;  /* 0x0000000d00027308 */ /* 0x0000620000001400 */
[----:B------:R-:W-:Y:S02]  /*0c50*/  BSSY.RECONVERGENT B0, `(.L_x_20) ;  /* 0x000000b000007945 */ /* 0x000fe40003800200 */
[----:B------:R-:W-:-:S13]  /*0c60*/  ISETP.GT.U32.AND P0, PT, R0, 0x727fffff, PT ;  /* 0x727fffff0000780c */ /* 0x000fda0003f04070 */
[----:B0-----:R-:W-:Y:S05]  /*0c70*/  @!P0 BRA `(.L_x_21) ;  /* 0x0000000000108947 */ /* 0x001fea0003800000 */
[----:B------:R-:W-:Y:S02]  /*0c80*/  MOV R0, R13 ;  /* 0x0000000d00007202 */ /* 0x000fe40000000f00 */
[----:B------:R-:W-:-:S07]  /*0c90*/  MOV R8, 0xcb0 ;  /* 0x00000cb000087802 */ /* 0x000fce0000000f00 */
[----:B-1----:R-:W-:Y:S05]  /*0ca0*/  CALL.REL.NOINC `($__internal_1_$__cuda_sm20_sqrt_rn_f32_slowpath) ;  /* 0x0000000000287944 */ /* 0x002fea0003c00000 */
[----:B------:R-:W-:Y:S05]  /*0cb0*/  BRA `(.L_x_22) ;  /* 0x0000000000107947 */ /* 0x000fea0003800000 */
.L_x_21:
[C---:B-1----:R-:W-:Y:S01]  /*0cc0*/  FMUL.FTZ R0, R2.reuse, R13 ;  /* 0x0000000d02007220 */ /* 0x042fe20000410000 */
[----:B------:R-:W-:-:S03]  /*0cd0*/  FMUL.FTZ R2, R2, 0.5 ;  /* 0x3f00000002027820 */ /* 0x000fc60000410000 */
[----:B------:R-:W-:-:S04]  /*0ce0*/  FFMA R5, -R0, R0, R13 ;  /* 0x0000000000057223 */ /* 0x000fc8000000010d */
[----:B------:R-:W-:-:S07]  /*0cf0*/  FFMA R5, R5, R2, R0 ;  /* 0x0000000205057223 */ /* 0x000fce0000000000 */
.L_x_22:
[----:B------:R-:W-:Y:S05]  /*0d00*/  BSYNC.RECONVERGENT B0 ;  /* 0x0000000000007941 */ /* 0x000fea0003800200 */
.L_x_20:
[----:B------:R-:W0:Y:S02]  /*0d10*/  LDC.64 R2, c[0x0][0x390] ;  /* 0x0000e400ff027b82 */ /* 0x000e240000000a00 */
[----:B0-----:R-:W-:-:S05]  /*0d20*/  IMAD.WIDE R6, R6, 0x4, R2 ;  /* 0x0000000406067825 */ /* 0x001fca00078e0202 */
[----:B------:R-:W-:Y:S01]  /*0d30*/  STG.E desc[UR16][R6.64], R5 ;  /* 0x0000000506007986 */ /* 0x000fe2000c101910 */
[----:B------:R-:W-:Y:S05]  /*0d40*/  EXIT ;  /* 0x000000000000794d */ /* 0x000fea0003800000 */
        .weak           $__internal_1_$__cuda_sm20_sqrt_rn_f32_slowpath
        .type           $__internal_1_$__cuda_sm20_sqrt_rn_f32_slowpath,@function
        .size           $__internal_1_$__cuda_sm20_sqrt_rn_f32_slowpath,(.L_x_26 - $__internal_1_$__cuda_sm20_sqrt_rn_f32_slowpath)
$__internal_1_$__cuda_sm20_sqrt_rn_f32_slowpath:
        /* <DEDUP_REMOVED lines=19> */
.L_x_23:
[----:B------:R-:W-:Y:S01]  /*0e80*/  HFMA2 R3, -RZ, RZ, 0, 0 ;  /* 0x00000000ff037431 */ /* 0x000fe200000001ff */
[----:B------:R-:W-:Y:S02]  /*0e90*/  MOV R5, R2 ;  /* 0x0000000200057202 */ /* 0x000fe40000000f00 */
[----:B------:R-:W-:-:S04]  /*0ea0*/  MOV R2, R8 ;  /* 0x0000000800027202 */ /* 0x000fc80000000f00 */
[----:B------:R-:W-:Y:S05]  /*0eb0*/  RET.REL.NODEC R2 `(euclideanDistance) ;  /* 0xfffffff002507950 */ /* 0x000fea0003c3ffff */
.L_x_24:
        /* <DEDUP_REMOVED lines=12> */
.L_x_26:


//--------------------- .nv.shared.euclideanDistanceShared --------------------------
	.section	.nv.shared.euclideanDistanceShared,"aw",@nobits
	.sectionflags	@""
	.align	16
	.zero		1024


//--------------------- .nv.shared.reserved.0     --------------------------
	.section	.nv.shared.reserved.0,"aw",@nobits
	.weak		__nv_reservedSMEM_offset_0_alias
	.size		__nv_reservedSMEM_offset_0_alias, 0, 64
	.other		__nv_reservedSMEM_offset_0_alias,@"STO_CUDA_RESERVED_SHARED STV_DEFAULT"
__nv_reservedSMEM_offset_0_alias:
	.zero		0
	.zero		64


//--------------------- .nv.shared.euclideanDistance --------------------------
	.section	.nv.shared.euclideanDistance,"aw",@nobits
	.sectionflags	@""
	.align	16
	.zero		1024


//--------------------- .nv.constant0.euclideanDistanceShared --------------------------
	.section	.nv.constant0.euclideanDistanceShared,"a",@progbits
	.sectionflags	@""
	.align	4
.nv.constant0.euclideanDistanceShared:
	.zero		928


//--------------------- .nv.constant0.euclideanDistance --------------------------
	.section	.nv.constant0.euclideanDistance,"a",@progbits
	.sectionflags	@""
	.align	4
.nv.constant0.euclideanDistance:
	.zero		928


//--------------------- SYMBOLS --------------------------

	.type		.nv.reservedSmem.offset0,@object
	.size		.nv.reservedSmem.offset0,0x4
	.type		.nv.reservedSmem.cap,@object
	.size		.nv.reservedSmem.cap,0x4
